	.target	sm_90a

	.elftype	@"ET_EXEC"


//--------------------- .note.nv.tkinfo           --------------------------
	.section	.note.nv.tkinfo,"",@"SHT_NOTE"
	.sectionflags	@"SHF_NOTE_NV_TKINFO"
	.tkinfo
        /*0018*/ 	.word	0x00000002
        /*0030*/ 	.string	""
        /*0030*/ 	.string	"ptxas"
        /*0030*/ 	.string	"Cuda compilation tools, release 13.0, V13.0.88"
        /*0030*/ 	.string	"Build cuda_13.0.r13.0/compiler.36424714_0"
        /*0030*/ 	.string	"-arch sm_90a -m 64 "



//--------------------- .note.nv.cuinfo           --------------------------
	.section	.note.nv.cuinfo,"",@"SHT_NOTE"
	.sectionflags	@"SHF_NOTE_NV_CUINFO"
        /*0018*/ 	.short	0x0002
        /*001a*/ 	.short	0x005a
        /*001c*/ 	.short	0x0082
	.zero		2


//--------------------- .nv.info                  --------------------------
	.section	.nv.info,"",@"SHT_CUDA_INFO"
	.align	4


	//----- nvinfo : EIATTR_REGCOUNT
	.align		4
        /*0000*/ 	.byte	0x04, 0x2f
        /*0002*/ 	.short	(.L_18 - .L_17)
	.align		4
.L_17:
        /*0004*/ 	.word	index@(_ZN7cutlass13device_kernelINS_4gemm6kernel13GemmUniversalIN4cute5tupleIJiiiiEEENS1_10collective13CollectiveMmaINS1_34MainloopSm90TmaGmmaWarpSpecializedILi6ENS5_IJNS4_1CILi2EEENSA_ILi1EEESC_EEENS1_35KernelTmaWarpSpecializedCooperativeEEENS5_IJNSA_ILi128EEESG_NSA_ILi64EEEEEENS_10bfloat16_tENS5_IJlSC_lEEESJ_SK_NS4_8TiledMMAINS4_8MMA_AtomIJNS4_4SM904GMMA28MMA_64x128x16_F32BF16BF16_SSILNSO_5MajorE0ELSQ_0ELNSO_7ScaleInE1ELSR_1EEEEEENS4_6LayoutISD_NS5_IJSC_NSA_ILi0EEESV_EEEEENS5_IJNS4_10UnderscoreESY_SY_EEEEENS4_13SM90_TMA_LOADENS4_14ComposedLayoutINS4_7SwizzleILi3ELi4ELi3EEENS4_18smem_ptr_flag_bitsILi16EEENSU_INS5_IJNSA_ILi8EEESH_EEENS5_IJSH_SC_EEEEEEEvNS4_8identityENS4_23SM90_TMA_LOAD_MULTICASTES1B_vS1C_EENS_8epilogue10collective18CollectiveEpilogueINS1F_22Sm90TmaWarpSpecializedILi4ELi2ELi16ELb1ELb0EEEJSI_NS5_IJSG_NSA_ILi32EEEEEESJ_SK_SJ_SK_NS1F_6fusion15FusionCallbacksIS1J_NS1M_13LinCombEltActINS1F_6thread4ReLuESJ_fSJ_fLNS_15FloatRoundStyleE2EEESI_S1L_JEEES11_NS12_INS13_ILi2ELi4ELi3EEES16_NSU_INS5_IJS17_S1K_EEENS5_IJS1K_SC_EEEEEEENS4_17SM75_U32x4_LDSM_NENS4_14SM90_TMA_STOREES1Y_NS4_17SM90_U32x4_STSM_NENS4_9Copy_AtomIJS21_NS_6half_tEEEEvEEEvvEEEEvNT_6ParamsE)
        /*0008*/ 	.word	0x000000a8


	//----- nvinfo : EIATTR_FRAME_SIZE
	.align		4
.L_18:
        /*000c*/ 	.byte	0x04, 0x11
        /*000e*/ 	.short	(.L_20 - .L_19)
	.align		4
.L_19:
        /*0010*/ 	.word	index@(_ZN7cutlass13device_kernelINS_4gemm6kernel13GemmUniversalIN4cute5tupleIJiiiiEEENS1_10collective13CollectiveMmaINS1_34MainloopSm90TmaGmmaWarpSpecializedILi6ENS5_IJNS4_1CILi2EEENSA_ILi1EEESC_EEENS1_35KernelTmaWarpSpecializedCooperativeEEENS5_IJNSA_ILi128EEESG_NSA_ILi64EEEEEENS_10bfloat16_tENS5_IJlSC_lEEESJ_SK_NS4_8TiledMMAINS4_8MMA_AtomIJNS4_4SM904GMMA28MMA_64x128x16_F32BF16BF16_SSILNSO_5MajorE0ELSQ_0ELNSO_7ScaleInE1ELSR_1EEEEEENS4_6LayoutISD_NS5_IJSC_NSA_ILi0EEESV_EEEEENS5_IJNS4_10UnderscoreESY_SY_EEEEENS4_13SM90_TMA_LOADENS4_14ComposedLayoutINS4_7SwizzleILi3ELi4ELi3EEENS4_18smem_ptr_flag_bitsILi16EEENSU_INS5_IJNSA_ILi8EEESH_EEENS5_IJSH_SC_EEEEEEEvNS4_8identityENS4_23SM90_TMA_LOAD_MULTICASTES1B_vS1C_EENS_8epilogue10collective18CollectiveEpilogueINS1F_22Sm90TmaWarpSpecializedILi4ELi2ELi16ELb1ELb0EEEJSI_NS5_IJSG_NSA_ILi32EEEEEESJ_SK_SJ_SK_NS1F_6fusion15FusionCallbacksIS1J_NS1M_13LinCombEltActINS1F_6thread4ReLuESJ_fSJ_fLNS_15FloatRoundStyleE2EEESI_S1L_JEEES11_NS12_INS13_ILi2ELi4ELi3EEES16_NSU_INS5_IJS17_S1K_EEENS5_IJS1K_SC_EEEEEEENS4_17SM75_U32x4_LDSM_NENS4_14SM90_TMA_STOREES1Y_NS4_17SM90_U32x4_STSM_NENS4_9Copy_AtomIJS21_NS_6half_tEEEEvEEEvvEEEEvNT_6ParamsE)
        /*0014*/ 	.word	0x00000000


	//----- nvinfo : EIATTR_MIN_STACK_SIZE
	.align		4
.L_20:
        /*0018*/ 	.byte	0x04, 0x12
        /*001a*/ 	.short	(.L_22 - .L_21)
	.align		4
.L_21:
        /*001c*/ 	.word	index@(_ZN7cutlass13device_kernelINS_4gemm6kernel13GemmUniversalIN4cute5tupleIJiiiiEEENS1_10collective13CollectiveMmaINS1_34MainloopSm90TmaGmmaWarpSpecializedILi6ENS5_IJNS4_1CILi2EEENSA_ILi1EEESC_EEENS1_35KernelTmaWarpSpecializedCooperativeEEENS5_IJNSA_ILi128EEESG_NSA_ILi64EEEEEENS_10bfloat16_tENS5_IJlSC_lEEESJ_SK_NS4_8TiledMMAINS4_8MMA_AtomIJNS4_4SM904GMMA28MMA_64x128x16_F32BF16BF16_SSILNSO_5MajorE0ELSQ_0ELNSO_7ScaleInE1ELSR_1EEEEEENS4_6LayoutISD_NS5_IJSC_NSA_ILi0EEESV_EEEEENS5_IJNS4_10UnderscoreESY_SY_EEEEENS4_13SM90_TMA_LOADENS4_14ComposedLayoutINS4_7SwizzleILi3ELi4ELi3EEENS4_18smem_ptr_flag_bitsILi16EEENSU_INS5_IJNSA_ILi8EEESH_EEENS5_IJSH_SC_EEEEEEEvNS4_8identityENS4_23SM90_TMA_LOAD_MULTICASTES1B_vS1C_EENS_8epilogue10collective18CollectiveEpilogueINS1F_22Sm90TmaWarpSpecializedILi4ELi2ELi16ELb1ELb0EEEJSI_NS5_IJSG_NSA_ILi32EEEEEESJ_SK_SJ_SK_NS1F_6fusion15FusionCallbacksIS1J_NS1M_13LinCombEltActINS1F_6thread4ReLuESJ_fSJ_fLNS_15FloatRoundStyleE2EEESI_S1L_JEEES11_NS12_INS13_ILi2ELi4ELi3EEES16_NSU_INS5_IJS17_S1K_EEENS5_IJS1K_SC_EEEEEEENS4_17SM75_U32x4_LDSM_NENS4_14SM90_TMA_STOREES1Y_NS4_17SM90_U32x4_STSM_NENS4_9Copy_AtomIJS21_NS_6half_tEEEEvEEEvvEEEEvNT_6ParamsE)
        /*0020*/ 	.word	0x00000000
.L_22:


//--------------------- .nv.compat                --------------------------
	.section	.nv.compat,"",@"SHT_CUDA_COMPAT_INFO"
	.align	4
        /*0000*/ 	.byte	0x02, 0x09, 0x01, 0x00, 0x02, 0x02, 0x04, 0x00, 0x02, 0x05, 0x05, 0x00, 0x03, 0x07, 0x01, 0x01
        /*0010*/ 	.byte	0x02, 0x03, 0x01, 0x00, 0x02, 0x06, 0x01, 0x00, 0x04, 0x0b, 0x08, 0x00, 0x00, 0x00, 0x00, 0x00
        /*0020*/ 	.byte	0x00, 0x00, 0x00, 0x00


//--------------------- .nv.info._ZN7cutlass13device_kernelINS_4gemm6kernel13GemmUniversalIN4cute5tupleIJiiiiEEENS1_10collective13CollectiveMmaINS1_34MainloopSm90TmaGmmaWarpSpecializedILi6ENS5_IJNS4_1CILi2EEENSA_ILi1EEESC_EEENS1_35KernelTmaWarpSpecializedCooperativeEEENS5_IJNSA_ILi128EEESG_NSA_ILi64EEEEEENS_10bfloat16_tENS5_IJlSC_lEEESJ_SK_NS4_8TiledMMAINS4_8MMA_AtomIJNS4_4SM904GMMA28MMA_64x128x16_F32BF16BF16_SSILNSO_5MajorE0ELSQ_0ELNSO_7ScaleInE1ELSR_1EEEEEENS4_6LayoutISD_NS5_IJSC_NSA_ILi0EEESV_EEEEENS5_IJNS4_10UnderscoreESY_SY_EEEEENS4_13SM90_TMA_LOADENS4_14ComposedLayoutINS4_7SwizzleILi3ELi4ELi3EEENS4_18smem_ptr_flag_bitsILi16EEENSU_INS5_IJNSA_ILi8EEESH_EEENS5_IJSH_SC_EEEEEEEvNS4_8identityENS4_23SM90_TMA_LOAD_MULTICASTES1B_vS1C_EENS_8epilogue10collective18CollectiveEpilogueINS1F_22Sm90TmaWarpSpecializedILi4ELi2ELi16ELb1ELb0EEEJSI_NS5_IJSG_NSA_ILi32EEEEEESJ_SK_SJ_SK_NS1F_6fusion15FusionCallbacksIS1J_NS1M_13LinCombEltActINS1F_6thread4ReLuESJ_fSJ_fLNS_15FloatRoundStyleE2EEESI_S1L_JEEES11_NS12_INS13_ILi2ELi4ELi3EEES16_NSU_INS5_IJS17_S1K_EEENS5_IJS1K_SC_EEEEEEENS4_17SM75_U32x4_LDSM_NENS4_14SM90_TMA_STOREES1Y_NS4_17SM90_U32x4_STSM_NENS4_9Copy_AtomIJS21_NS_6half_tEEEEvEEEvvEEEEvNT_6ParamsE --------------------------
	.section	.nv.info._ZN7cutlass13device_kernelINS_4gemm6kernel13GemmUniversalIN4cute5tupleIJiiiiEEENS1_10collective13CollectiveMmaINS1_34MainloopSm90TmaGmmaWarpSpecializedILi6ENS5_IJNS4_1CILi2EEENSA_ILi1EEESC_EEENS1_35KernelTmaWarpSpecializedCooperativeEEENS5_IJNSA_ILi128EEESG_NSA_ILi64EEEEEENS_10bfloat16_tENS5_IJlSC_lEEESJ_SK_NS4_8TiledMMAINS4_8MMA_AtomIJNS4_4SM904GMMA28MMA_64x128x16_F32BF16BF16_SSILNSO_5MajorE0ELSQ_0ELNSO_7ScaleInE1ELSR_1EEEEEENS4_6LayoutISD_NS5_IJSC_NSA_ILi0EEESV_EEEEENS5_IJNS4_10UnderscoreESY_SY_EEEEENS4_13SM90_TMA_LOADENS4_14ComposedLayoutINS4_7SwizzleILi3ELi4ELi3EEENS4_18smem_ptr_flag_bitsILi16EEENSU_INS5_IJNSA_ILi8EEESH_EEENS5_IJSH_SC_EEEEEEEvNS4_8identityENS4_23SM90_TMA_LOAD_MULTICASTES1B_vS1C_EENS_8epilogue10collective18CollectiveEpilogueINS1F_22Sm90TmaWarpSpecializedILi4ELi2ELi16ELb1ELb0EEEJSI_NS5_IJSG_NSA_ILi32EEEEEESJ_SK_SJ_SK_NS1F_6fusion15FusionCallbacksIS1J_NS1M_13LinCombEltActINS1F_6thread4ReLuESJ_fSJ_fLNS_15FloatRoundStyleE2EEESI_S1L_JEEES11_NS12_INS13_ILi2ELi4ELi3EEES16_NSU_INS5_IJS17_S1K_EEENS5_IJS1K_SC_EEEEEEENS4_17SM75_U32x4_LDSM_NENS4_14SM90_TMA_STOREES1Y_NS4_17SM90_U32x4_STSM_NENS4_9Copy_AtomIJS21_NS_6half_tEEEEvEEEvvEEEEvNT_6ParamsE,"",@"SHT_CUDA_INFO"
	.sectionflags	@""
	.align	4


	//----- nvinfo : EIATTR_CUDA_API_VERSION
	.align		4
        /*0000*/ 	.byte	0x04, 0x37
        /*0002*/ 	.short	(.L_24 - .L_23)
.L_23:
        /*0004*/ 	.word	0x00000082


	//----- nvinfo : EIATTR_KPARAM_INFO
	.align		4
.L_24:
        /*0008*/ 	.byte	0x04, 0x17
        /*000a*/ 	.short	(.L_26 - .L_25)
.L_25:
        /*000c*/ 	.word	0x00000000
        /*0010*/ 	.short	0x0000
        /*0012*/ 	.short	0x0070
        /*0014*/ 	.byte	0x00, 0xf0, 0x01, 0x1c


	//----- nvinfo : EIATTR_SPARSE_MMA_MASK
	.align		4
.L_26:
        /*0018*/ 	.byte	0x03, 0x50
        /*001a*/ 	.short	0x0000


	//----- nvinfo : EIATTR_MAXREG_COUNT
	.align		4
        /*001c*/ 	.byte	0x03, 0x1b
        /*001e*/ 	.short	0x00a8


	//----- nvinfo : EIATTR_NUM_BARRIERS
	.align		4
        /*0020*/ 	.byte	0x02, 0x4c
        /*0022*/ 	.byte	0x02
	.zero		1


	//----- nvinfo : EIATTR_EXTERNS
	.align		4
        /*0024*/ 	.byte	0x04, 0x0f
        /*0026*/ 	.short	(.L_28 - .L_27)


	//   ....[0]....
	.align		4
.L_27:
        /*0028*/ 	.word	index@(__assertfail)


	//----- nvinfo : EIATTR_MERCURY_ISA_VERSION
	.align		4
.L_28:
        /*002c*/ 	.byte	0x03, 0x5f
        /*002e*/ 	.short	0x0101


	//----- nvinfo : EIATTR_INT_WARP_WIDE_INSTR_OFFSETS
	.align		4
        /*0030*/ 	.byte	0x04, 0x31
        /*0032*/ 	.short	(.L_30 - .L_29)


	//   ....[0]....
.L_29:
        /*0034*/ 	.word	0x00000a30


	//   ....[1]....
        /*0038*/ 	.word	0x00000b00


	//   ....[2]....
        /*003c*/ 	.word	0x00000b90


	//   ....[3]....
        /*0040*/ 	.word	0x000022b0


	//----- nvinfo : EIATTR_COOP_GROUP_MASK_REGIDS
	.align		4
.L_30:
        /*0044*/ 	.byte	0x04, 0x29
        /*0046*/ 	.short	(.L_32 - .L_31)


	//   ....[0]....
.L_31:
        /*0048*/ 	.word	0xffffffff


	//   ....[1]....
        /*004c*/ 	.word	0xffffffff


	//   ....[2]....
        /*0050*/ 	.word	0xffffffff


	//   ....[3]....
        /*0054*/ 	.word	0xffffffff


	//   ....[4]....
        /*0058*/ 	.word	0xffffffff


	//   ....[5]....
        /*005c*/ 	.word	0xffffffff


	//   ....[6]....
        /*0060*/ 	.word	0xffffffff


	//----- nvinfo : EIATTR_COOP_GROUP_INSTR_OFFSETS
	.align		4
.L_32:
        /*0064*/ 	.byte	0x04, 0x28
        /*0066*/ 	.short	(.L_34 - .L_33)


	//   ....[0]....
.L_33:
        /*0068*/ 	.word	0x00000070


	//   ....[1]....
        /*006c*/ 	.word	0x00000080


	//   ....[2]....
        /*0070*/ 	.word	0x00000440


	//   ....[3]....
        /*0074*/ 	.word	0x00000610


	//   ....[4]....
        /*0078*/ 	.word	0x00000840


	//   ....[5]....
        /*007c*/ 	.word	0x00000cc0


	//   ....[6]....
        /*0080*/ 	.word	0x000018d0


	//----- nvinfo : EIATTR_REG_RECONFIG
	.align		4
.L_34:
        /*0084*/ 	.byte	0x01, 0x54
	.zero		2


	//----- nvinfo : EIATTR_SYSCALL_OFFSETS
	.align		4
        /*0088*/ 	.byte	0x04, 0x46
        /*008a*/ 	.short	(.L_36 - .L_35)


	//   ....[0]....
.L_35:
        /*008c*/ 	.word	0x00001ac0


	//   ....[1]....
        /*0090*/ 	.word	0x00002590


	//   ....[2]....
        /*0094*/ 	.word	0x00002680


	//----- nvinfo : EIATTR_MBARRIER_INSTR_OFFSETS
	.align		4
.L_36:
        /*0098*/ 	.byte	0x04, 0x39
        /*009a*/ 	.short	(.L_38 - .L_37)


	//   ....[0]....
.L_37:
        /*009c*/ 	.word	0x00000540
        /*00a0*/ 	.word	0x000000ff
        /*00a4*/ 	.word	0x00000000
        /*00a8*/ 	.short	0x0100
        /*00aa*/ 	.byte	0x08
	.zero		1


	//   ....[1]....
        /*00ac*/ 	.word	0x00000550
        /*00b0*/ 	.word	0x000000ff
        /*00b4*/ 	.word	0x00000030
        /*00b8*/ 	.short	0x0100
        /*00ba*/ 	.byte	0x08
	.zero		1


	//   ....[2]....
        /*00bc*/ 	.word	0x00000560
        /*00c0*/ 	.word	0x000000ff
        /*00c4*/ 	.word	0x00000008
        /*00c8*/ 	.short	0x0100
        /*00ca*/ 	.byte	0x08
	.zero		1


	//   ....[3]....
        /*00cc*/ 	.word	0x00000570
        /*00d0*/ 	.word	0x000000ff
        /*00d4*/ 	.word	0x00000038
        /*00d8*/ 	.short	0x0100
        /*00da*/ 	.byte	0x08
	.zero		1


	//   ....[4]....
        /*00dc*/ 	.word	0x00000580
        /*00e0*/ 	.word	0x000000ff
        /*00e4*/ 	.word	0x00000010
        /*00e8*/ 	.short	0x0100
        /*00ea*/ 	.byte	0x08
	.zero		1


	//   ....[5]....
        /*00ec*/ 	.word	0x00000590
        /*00f0*/ 	.word	0x000000ff
        /*00f4*/ 	.word	0x00000040
        /*00f8*/ 	.short	0x0100
        /*00fa*/ 	.byte	0x08
	.zero		1


	//   ....[6]....
        /*00fc*/ 	.word	0x000005a0
        /*0100*/ 	.word	0x000000ff
        /*0104*/ 	.word	0x00000018
        /*0108*/ 	.short	0x0100
        /*010a*/ 	.byte	0x08
	.zero		1


	//   ....[7]....
        /*010c*/ 	.word	0x000005b0
        /*0110*/ 	.word	0x000000ff
        /*0114*/ 	.word	0x00000048
        /*0118*/ 	.short	0x0100
        /*011a*/ 	.byte	0x08
	.zero		1


	//   ....[8]....
        /*011c*/ 	.word	0x000005c0
        /*0120*/ 	.word	0x000000ff
        /*0124*/ 	.word	0x00000020
        /*0128*/ 	.short	0x0100
        /*012a*/ 	.byte	0x08
	.zero		1


	//   ....[9]....
        /*012c*/ 	.word	0x000005d0
        /*0130*/ 	.word	0x000000ff
        /*0134*/ 	.word	0x00000050
        /*0138*/ 	.short	0x0100
        /*013a*/ 	.byte	0x08
	.zero		1


	//   ....[10]....
        /*013c*/ 	.word	0x000005e0
        /*0140*/ 	.word	0x000000ff
        /*0144*/ 	.word	0x00000028
        /*0148*/ 	.short	0x0100
        /*014a*/ 	.byte	0x08
	.zero		1


	//   ....[11]....
        /*014c*/ 	.word	0x000005f0
        /*0150*/ 	.word	0x000000ff
        /*0154*/ 	.word	0x00000058
        /*0158*/ 	.short	0x0100
        /*015a*/ 	.byte	0x08
	.zero		1


	//   ....[12]....
        /*015c*/ 	.word	0x00000750
        /*0160*/ 	.word	0x000000ff
        /*0164*/ 	.word	0x00000060
        /*0168*/ 	.short	0x0100
        /*016a*/ 	.byte	0x08
	.zero		1


	//   ....[13]....
        /*016c*/ 	.word	0x00000760
        /*0170*/ 	.word	0x000000ff
        /*0174*/ 	.word	0x00000080
        /*0178*/ 	.short	0x0100
        /*017a*/ 	.byte	0x08
	.zero		1


	//   ....[14]....
        /*017c*/ 	.word	0x00000770
        /*0180*/ 	.word	0x000000ff
        /*0184*/ 	.word	0x00000068
        /*0188*/ 	.short	0x0100
        /*018a*/ 	.byte	0x08
	.zero		1


	//   ....[15]....
        /*018c*/ 	.word	0x00000780
        /*0190*/ 	.word	0x000000ff
        /*0194*/ 	.word	0x00000088
        /*0198*/ 	.short	0x0100
        /*019a*/ 	.byte	0x08
	.zero		1


	//   ....[16]....
        /*019c*/ 	.word	0x00000790
        /*01a0*/ 	.word	0x000000ff
        /*01a4*/ 	.word	0x00000070
        /*01a8*/ 	.short	0x0100
        /*01aa*/ 	.byte	0x08
	.zero		1


	//   ....[17]....
        /*01ac*/ 	.word	0x000007a0
        /*01b0*/ 	.word	0x000000ff
        /*01b4*/ 	.word	0x00000090
        /*01b8*/ 	.short	0x0100
        /*01ba*/ 	.byte	0x08
	.zero		1


	//   ....[18]....
        /*01bc*/ 	.word	0x000007b0
        /*01c0*/ 	.word	0x000000ff
        /*01c4*/ 	.word	0x00000078
        /*01c8*/ 	.short	0x0100
        /*01ca*/ 	.byte	0x08
	.zero		1


	//   ....[19]....
        /*01cc*/ 	.word	0x000007c0
        /*01d0*/ 	.word	0x000000ff
        /*01d4*/ 	.word	0x00000098
        /*01d8*/ 	.short	0x0100
        /*01da*/ 	.byte	0x08
	.zero		1


	//   ....[20]....
        /*01dc*/ 	.word	0x00000c00
        /*01e0*/ 	.word	0x000000ff
        /*01e4*/ 	.word	0x000000a0
        /*01e8*/ 	.short	0x0100
        /*01ea*/ 	.byte	0x06
	.zero		1


	//   ....[21]....
        /*01ec*/ 	.word	0x00000c70
        /*01f0*/ 	.word	0x000000ff
        /*01f4*/ 	.word	0x000000a8
        /*01f8*/ 	.short	0x0100
        /*01fa*/ 	.byte	0x06
	.zero		1


	//   ....[22]....
        /*01fc*/ 	.word	0x00001b40
        /*0200*/ 	.word	0x00000003
        /*0204*/ 	.word	0x00000000
        /*0208*/ 	.short	0x010a
        /*020a*/ 	.byte	0x3f
	.zero		1


	//   ....[23]....
        /*020c*/ 	.word	0x00001ba0
        /*0210*/ 	.word	0x00000003
        /*0214*/ 	.word	0x00000000
        /*0218*/ 	.short	0x010a
        /*021a*/ 	.byte	0x3f
	.zero		1


	//   ....[24]....
        /*021c*/ 	.word	0x00001ec0
        /*0220*/ 	.word	0x000000ff
        /*0224*/ 	.word	0x00000000
        /*0228*/ 	.short	0x010a
        /*022a*/ 	.byte	0x04
	.zero		1


	//   ....[25]....
        /*022c*/ 	.word	0x00001f00
        /*0230*/ 	.word	0x000000ff
        /*0234*/ 	.word	0x00000000
        /*0238*/ 	.short	0x010a
        /*023a*/ 	.byte	0x04
	.zero		1


	//   ....[26]....
        /*023c*/ 	.word	0x00002160
        /*0240*/ 	.word	0x00000005
        /*0244*/ 	.word	0x00000000
        /*0248*/ 	.short	0x0101
        /*024a*/ 	.byte	0x3f
	.zero		1


	//   ....[27]....
        /*024c*/ 	.word	0x00002350
        /*0250*/ 	.word	0x00000003
        /*0254*/ 	.word	0x00000000
        /*0258*/ 	.short	0x0101
        /*025a*/ 	.byte	0x3f
	.zero		1


	//   ....[28]....
        /*025c*/ 	.word	0x00002b60
        /*0260*/ 	.word	0x000000ff
        /*0264*/ 	.word	0x00000060
        /*0268*/ 	.short	0x010a
        /*026a*/ 	.byte	0x33
	.zero		1


	//   ....[29]....
        /*026c*/ 	.word	0x000031d0
        /*0270*/ 	.word	0x000000ff
        /*0274*/ 	.word	0x00000000
        /*0278*/ 	.short	0x0101
        /*027a*/ 	.byte	0x04
	.zero		1


	//   ....[30]....
        /*027c*/ 	.word	0x000032a0
        /*0280*/ 	.word	0x00000004
        /*0284*/ 	.word	0x00000060
        /*0288*/ 	.short	0x010a
        /*028a*/ 	.byte	0x3f
	.zero		1


	//   ....[31]....
        /*028c*/ 	.word	0x000038c0
        /*0290*/ 	.word	0x000000ff
        /*0294*/ 	.word	0x00000000
        /*0298*/ 	.short	0x0101
        /*029a*/ 	.byte	0x04
	.zero		1


	//   ....[32]....
        /*029c*/ 	.word	0x000039b0
        /*02a0*/ 	.word	0x00000004
        /*02a4*/ 	.word	0x00000060
        /*02a8*/ 	.short	0x010a
        /*02aa*/ 	.byte	0x3f
	.zero		1


	//   ....[33]....
        /*02ac*/ 	.word	0x00004000
        /*02b0*/ 	.word	0x000000ff
        /*02b4*/ 	.word	0x00000000
        /*02b8*/ 	.short	0x0101
        /*02ba*/ 	.byte	0x04
	.zero		1


	//   ....[34]....
        /*02bc*/ 	.word	0x000040d0
        /*02c0*/ 	.word	0x00000005
        /*02c4*/ 	.word	0x00000060
        /*02c8*/ 	.short	0x010a
        /*02ca*/ 	.byte	0x3f
	.zero		1


	//   ....[35]....
        /*02cc*/ 	.word	0x000046e0
        /*02d0*/ 	.word	0x000000ff
        /*02d4*/ 	.word	0x00000000
        /*02d8*/ 	.short	0x0101
        /*02da*/ 	.byte	0x04
	.zero		1


	//   ....[36]....
        /*02dc*/ 	.word	0x00004fc0
        /*02e0*/ 	.word	0x000000ff
        /*02e4*/ 	.word	0x00000000
        /*02e8*/ 	.short	0x0101
        /*02ea*/ 	.byte	0x04
	.zero		1


	//   ....[37]....
        /*02ec*/ 	.word	0x000055d0
        /*02f0*/ 	.word	0x000000ff
        /*02f4*/ 	.word	0x000000a8
        /*02f8*/ 	.short	0x010a
        /*02fa*/ 	.byte	0x04
	.zero		1


	//   ....[38]....
        /*02fc*/ 	.word	0x000059e0
        /*0300*/ 	.word	0x000000ff
        /*0304*/ 	.word	0x00000080
        /*0308*/ 	.short	0x010a
        /*030a*/ 	.byte	0x05
	.zero		1


	//   ....[39]....
        /*030c*/ 	.word	0x00005ad0
        /*0310*/ 	.word	0x000000ff
        /*0314*/ 	.word	0x00000060
        /*0318*/ 	.short	0x010b
        /*031a*/ 	.byte	0x05
	.zero		1


	//   ....[40]....
        /*031c*/ 	.word	0x00005b30
        /*0320*/ 	.word	0x000000ff
        /*0324*/ 	.word	0x00000000
        /*0328*/ 	.short	0x0101
        /*032a*/ 	.byte	0x04
	.zero		1


	//   ....[41]....
        /*032c*/ 	.word	0x00005b60
        /*0330*/ 	.word	0x000000ff
        /*0334*/ 	.word	0x00000088
        /*0338*/ 	.short	0x010a
        /*033a*/ 	.byte	0x05
	.zero		1


	//   ....[42]....
        /*033c*/ 	.word	0x00005c70
        /*0340*/ 	.word	0x000000ff
        /*0344*/ 	.word	0x00000068
        /*0348*/ 	.short	0x010b
        /*034a*/ 	.byte	0x05
	.zero		1


	//   ....[43]....
        /*034c*/ 	.word	0x00005cd0
        /*0350*/ 	.word	0x000000ff
        /*0354*/ 	.word	0x00000000
        /*0358*/ 	.short	0x0101
        /*035a*/ 	.byte	0x04
	.zero		1


	//   ....[44]....
        /*035c*/ 	.word	0x00005d00
        /*0360*/ 	.word	0x000000ff
        /*0364*/ 	.word	0x00000090
        /*0368*/ 	.short	0x010a
        /*036a*/ 	.byte	0x05
	.zero		1


	//   ....[45]....
        /*036c*/ 	.word	0x00005e10
        /*0370*/ 	.word	0x000000ff
        /*0374*/ 	.word	0x00000070
        /*0378*/ 	.short	0x010b
        /*037a*/ 	.byte	0x05
	.zero		1


	//   ....[46]....
        /*037c*/ 	.word	0x00005e70
        /*0380*/ 	.word	0x000000ff
        /*0384*/ 	.word	0x00000000
        /*0388*/ 	.short	0x0101
        /*038a*/ 	.byte	0x04
	.zero		1


	//   ....[47]....
        /*038c*/ 	.word	0x00005ea0
        /*0390*/ 	.word	0x000000ff
        /*0394*/ 	.word	0x00000098
        /*0398*/ 	.short	0x010a
        /*039a*/ 	.byte	0x05
	.zero		1


	//   ....[48]....
        /*039c*/ 	.word	0x00005fb0
        /*03a0*/ 	.word	0x000000ff
        /*03a4*/ 	.word	0x00000078
        /*03a8*/ 	.short	0x010b
        /*03aa*/ 	.byte	0x05
	.zero		1


	//   ....[49]....
        /*03ac*/ 	.word	0x000060a0
        /*03b0*/ 	.word	0x000000ff
        /*03b4*/ 	.word	0x00000000
        /*03b8*/ 	.short	0x0101
        /*03ba*/ 	.byte	0x04
	.zero		1


	//   ....[50]....
        /*03bc*/ 	.word	0x000066e0
        /*03c0*/ 	.word	0x00000003
        /*03c4*/ 	.word	0x00000080
        /*03c8*/ 	.short	0x010a
        /*03ca*/ 	.byte	0x3f
	.zero		1


	//   ....[51]....
        /*03cc*/ 	.word	0x00006720
        /*03d0*/ 	.word	0x00000003
        /*03d4*/ 	.word	0x00000088
        /*03d8*/ 	.short	0x010a
        /*03da*/ 	.byte	0x3f
	.zero		1


	//   ....[52]....
        /*03dc*/ 	.word	0x00006760
        /*03e0*/ 	.word	0x00000003
        /*03e4*/ 	.word	0x00000090
        /*03e8*/ 	.short	0x010a
        /*03ea*/ 	.byte	0x3f
	.zero		1


	//   ....[53]....
        /*03ec*/ 	.word	0x000067b0
        /*03f0*/ 	.word	0x00000003
        /*03f4*/ 	.word	0x00000098
        /*03f8*/ 	.short	0x010a
        /*03fa*/ 	.byte	0x3f
	.zero		1


	//   ....[54]....
        /*03fc*/ 	.word	0x00006b00
        /*0400*/ 	.word	0x0000000e
        /*0404*/ 	.word	0x00000030
        /*0408*/ 	.short	0x010a
        /*040a*/ 	.byte	0x3f
	.zero		1


	//   ....[55]....
        /*040c*/ 	.word	0x00006e90
        /*0410*/ 	.word	0x00000006
        /*0414*/ 	.word	0x000000a8
        /*0418*/ 	.short	0x0101
        /*041a*/ 	.byte	0x3f
	.zero		1


	//   ....[56]....
        /*041c*/ 	.word	0x000075a0
        /*0420*/ 	.word	0x00000007
        /*0424*/ 	.word	0x00000000
        /*0428*/ 	.short	0x010a
        /*042a*/ 	.byte	0x3f
	.zero		1


	//   ....[57]....
        /*042c*/ 	.word	0x00007620
        /*0430*/ 	.word	0x00000008
        /*0434*/ 	.word	0x00000000
        /*0438*/ 	.short	0x010a
        /*043a*/ 	.byte	0x3f
	.zero		1


	//   ....[58]....
        /*043c*/ 	.word	0x000076b0
        /*0440*/ 	.word	0x00000009
        /*0444*/ 	.word	0x00000000
        /*0448*/ 	.short	0x010a
        /*044a*/ 	.byte	0x3f
	.zero		1


	//   ....[59]....
        /*044c*/ 	.word	0x00007740
        /*0450*/ 	.word	0x00000008
        /*0454*/ 	.word	0x00000000
        /*0458*/ 	.short	0x010a
        /*045a*/ 	.byte	0x3f
	.zero		1


	//   ....[60]....
        /*045c*/ 	.word	0x000077d0
        /*0460*/ 	.word	0x0000000b
        /*0464*/ 	.word	0x00000000
        /*0468*/ 	.short	0x010a
        /*046a*/ 	.byte	0x3f
	.zero		1


	//   ....[61]....
        /*046c*/ 	.word	0x00007860
        /*0470*/ 	.word	0x00000003
        /*0474*/ 	.word	0x00000000
        /*0478*/ 	.short	0x010a
        /*047a*/ 	.byte	0x3f
	.zero		1


	//   ....[62]....
        /*047c*/ 	.word	0x000078c0
        /*0480*/ 	.word	0x00000003
        /*0484*/ 	.word	0x00000000
        /*0488*/ 	.short	0x010a
        /*048a*/ 	.byte	0x3f
	.zero		1


	//   ....[63]....
        /*048c*/ 	.word	0x00007920
        /*0490*/ 	.word	0x00000005
        /*0494*/ 	.word	0x00000000
        /*0498*/ 	.short	0x010a
        /*049a*/ 	.byte	0x3f
	.zero		1


	//   ....[64]....
        /*049c*/ 	.word	0x00007980
        /*04a0*/ 	.word	0x00000004
        /*04a4*/ 	.word	0x00000060
        /*04a8*/ 	.short	0x010a
        /*04aa*/ 	.byte	0x3f
	.zero		1


	//   ....[65]....
        /*04ac*/ 	.word	0x000079d0
        /*04b0*/ 	.word	0x00000004
        /*04b4*/ 	.word	0x00000060
        /*04b8*/ 	.short	0x010a
        /*04ba*/ 	.byte	0x3f
	.zero		1


	//   ....[66]....
        /*04bc*/ 	.word	0x00007a20
        /*04c0*/ 	.word	0x00000004
        /*04c4*/ 	.word	0x00000060
        /*04c8*/ 	.short	0x010a
        /*04ca*/ 	.byte	0x3f
	.zero		1


	//   ....[67]....
        /*04cc*/ 	.word	0x00007a70
        /*04d0*/ 	.word	0x00000005
        /*04d4*/ 	.word	0x00000060
        /*04d8*/ 	.short	0x010a
        /*04da*/ 	.byte	0x3f
	.zero		1


	//   ....[68]....
        /*04dc*/ 	.word	0x00007ad0
        /*04e0*/ 	.word	0x00000003
        /*04e4*/ 	.word	0x000000a8
        /*04e8*/ 	.short	0x010a
        /*04ea*/ 	.byte	0x3f
	.zero		1


	//   ....[69]....
        /*04ec*/ 	.word	0x00007b30
        /*04f0*/ 	.word	0x00000005
        /*04f4*/ 	.word	0x00000080
        /*04f8*/ 	.short	0x010a
        /*04fa*/ 	.byte	0x3f
	.zero		1


	//   ....[70]....
        /*04fc*/ 	.word	0x00007b90
        /*0500*/ 	.word	0x00000005
        /*0504*/ 	.word	0x00000088
        /*0508*/ 	.short	0x010a
        /*050a*/ 	.byte	0x3f
	.zero		1


	//   ....[71]....
        /*050c*/ 	.word	0x00007bf0
        /*0510*/ 	.word	0x00000005
        /*0514*/ 	.word	0x00000090
        /*0518*/ 	.short	0x010a
        /*051a*/ 	.byte	0x3f
	.zero		1


	//   ....[72]....
        /*051c*/ 	.word	0x00007c50
        /*0520*/ 	.word	0x00000005
        /*0524*/ 	.word	0x00000098
        /*0528*/ 	.short	0x010a
        /*052a*/ 	.byte	0x3f
	.zero		1


	//   ....[73]....
        /*052c*/ 	.word	0x00007ca0
        /*0530*/ 	.word	0x00000003
        /*0534*/ 	.word	0x00000080
        /*0538*/ 	.short	0x010a
        /*053a*/ 	.byte	0x3f
	.zero		1


	//   ....[74]....
        /*053c*/ 	.word	0x00007cf0
        /*0540*/ 	.word	0x00000003
        /*0544*/ 	.word	0x00000088
        /*0548*/ 	.short	0x010a
        /*054a*/ 	.byte	0x3f
	.zero		1


	//   ....[75]....
        /*054c*/ 	.word	0x00007d40
        /*0550*/ 	.word	0x00000003
        /*0554*/ 	.word	0x00000090
        /*0558*/ 	.short	0x010a
        /*055a*/ 	.byte	0x3f
	.zero		1


	//   ....[76]....
        /*055c*/ 	.word	0x00007e10
        /*0560*/ 	.word	0x0000000e
        /*0564*/ 	.word	0x00000030
        /*0568*/ 	.short	0x010a
        /*056a*/ 	.byte	0x3f
	.zero		1


	//   ....[77]....
        /*056c*/ 	.word	0x00007ee0
        /*0570*/ 	.word	0x00000007
        /*0574*/ 	.word	0x00000000
        /*0578*/ 	.short	0x010a
        /*057a*/ 	.byte	0x3f
	.zero		1


	//   ....[78]....
        /*057c*/ 	.word	0x00007f30
        /*0580*/ 	.word	0x00000008
        /*0584*/ 	.word	0x00000000
        /*0588*/ 	.short	0x010a
        /*058a*/ 	.byte	0x3f
	.zero		1


	//   ....[79]....
        /*058c*/ 	.word	0x00007f80
        /*0590*/ 	.word	0x00000009
        /*0594*/ 	.word	0x00000000
        /*0598*/ 	.short	0x010a
        /*059a*/ 	.byte	0x3f
	.zero		1


	//   ....[80]....
        /*059c*/ 	.word	0x00007fd0
        /*05a0*/ 	.word	0x00000008
        /*05a4*/ 	.word	0x00000000
        /*05a8*/ 	.short	0x010a
        /*05aa*/ 	.byte	0x3f
	.zero		1


	//   ....[81]....
        /*05ac*/ 	.word	0x00008020
        /*05b0*/ 	.word	0x0000000b
        /*05b4*/ 	.word	0x00000000
        /*05b8*/ 	.short	0x010a
        /*05ba*/ 	.byte	0x3f
	.zero		1


	//----- nvinfo : EIATTR_NUM_MBARRIERS
	.align		4
.L_38:
        /*05bc*/ 	.byte	0x03, 0x38
        /*05be*/ 	.short	0x0016


	//----- nvinfo : EIATTR_EXIT_INSTR_OFFSETS
	.align		4
        /*05c0*/ 	.byte	0x04, 0x1c
        /*05c2*/ 	.short	(.L_40 - .L_39)


	//   ....[0]....
.L_39:
        /*05c4*/ 	.word	0x000078b0


	//----- nvinfo : EIATTR_MAX_THREADS
	.align		4
.L_40:
        /*05c8*/ 	.byte	0x04, 0x05
        /*05ca*/ 	.short	(.L_42 - .L_41)
.L_41:
        /*05cc*/ 	.word	0x00000180
        /*05d0*/ 	.word	0x00000001
        /*05d4*/ 	.word	0x00000001


	//----- nvinfo : EIATTR_CRS_STACK_SIZE
	.align		4
.L_42:
        /*05d8*/ 	.byte	0x04, 0x1e
        /*05da*/ 	.short	(.L_44 - .L_43)
.L_43:
        /*05dc*/ 	.word	0x00000000


	//----- nvinfo : EIATTR_CBANK_PARAM_SIZE
	.align		4
.L_44:
        /*05e0*/ 	.byte	0x03, 0x19
        /*05e2*/ 	.short	0x0770


	//----- nvinfo : EIATTR_PARAM_CBANK
	.align		4
        /*05e4*/ 	.byte	0x04, 0x0a
        /*05e6*/ 	.short	(.L_46 - .L_45)
	.align		4
.L_45:
        /*05e8*/ 	.word	index@(.nv.constant0._ZN7cutlass13device_kernelINS_4gemm6kernel13GemmUniversalIN4cute5tupleIJiiiiEEENS1_10collective13CollectiveMmaINS1_34MainloopSm90TmaGmmaWarpSpecializedILi6ENS5_IJNS4_1CILi2EEENSA_ILi1EEESC_EEENS1_35KernelTmaWarpSpecializedCooperativeEEENS5_IJNSA_ILi128EEESG_NSA_ILi64EEEEEENS_10bfloat16_tENS5_IJlSC_lEEESJ_SK_NS4_8TiledMMAINS4_8MMA_AtomIJNS4_4SM904GMMA28MMA_64x128x16_F32BF16BF16_SSILNSO_5MajorE0ELSQ_0ELNSO_7ScaleInE1ELSR_1EEEEEENS4_6LayoutISD_NS5_IJSC_NSA_ILi0EEESV_EEEEENS5_IJNS4_10UnderscoreESY_SY_EEEEENS4_13SM90_TMA_LOADENS4_14ComposedLayoutINS4_7SwizzleILi3ELi4ELi3EEENS4_18smem_ptr_flag_bitsILi16EEENSU_INS5_IJNSA_ILi8EEESH_EEENS5_IJSH_SC_EEEEEEEvNS4_8identityENS4_23SM90_TMA_LOAD_MULTICASTES1B_vS1C_EENS_8epilogue10collective18CollectiveEpilogueINS1F_22Sm90TmaWarpSpecializedILi4ELi2ELi16ELb1ELb0EEEJSI_NS5_IJSG_NSA_ILi32EEEEEESJ_SK_SJ_SK_NS1F_6fusion15FusionCallbacksIS1J_NS1M_13LinCombEltActINS1F_6thread4ReLuESJ_fSJ_fLNS_15FloatRoundStyleE2EEESI_S1L_JEEES11_NS12_INS13_ILi2ELi4ELi3EEES16_NSU_INS5_IJS17_S1K_EEENS5_IJS1K_SC_EEEEEEENS4_17SM75_U32x4_LDSM_NENS4_14SM90_TMA_STOREES1Y_NS4_17SM90_U32x4_STSM_NENS4_9Copy_AtomIJS21_NS_6half_tEEEEvEEEvvEEEEvNT_6ParamsE)
        /*05ec*/ 	.short	0x0210
        /*05ee*/ 	.short	0x0770


	//----- nvinfo : EIATTR_SW_WAR
	.align		4
.L_46:
        /*05f0*/ 	.byte	0x04, 0x36
        /*05f2*/ 	.short	(.L_48 - .L_47)
.L_47:
        /*05f4*/ 	.word	0x00000008
.L_48:


//--------------------- .nv.callgraph             --------------------------
	.section	.nv.callgraph,"",@"SHT_CUDA_CALLGRAPH"
	.align	4
	.sectionentsize	8
	.align		4
        /*0000*/ 	.word	0x00000000
	.align		4
        /*0004*/ 	.word	0xffffffff
	.align		4
        /*0008*/ 	.word	index@(_ZN7cutlass13device_kernelINS_4gemm6kernel13GemmUniversalIN4cute5tupleIJiiiiEEENS1_10collective13CollectiveMmaINS1_34MainloopSm90TmaGmmaWarpSpecializedILi6ENS5_IJNS4_1CILi2EEENSA_ILi1EEESC_EEENS1_35KernelTmaWarpSpecializedCooperativeEEENS5_IJNSA_ILi128EEESG_NSA_ILi64EEEEEENS_10bfloat16_tENS5_IJlSC_lEEESJ_SK_NS4_8TiledMMAINS4_8MMA_AtomIJNS4_4SM904GMMA28MMA_64x128x16_F32BF16BF16_SSILNSO_5MajorE0ELSQ_0ELNSO_7ScaleInE1ELSR_1EEEEEENS4_6LayoutISD_NS5_IJSC_NSA_ILi0EEESV_EEEEENS5_IJNS4_10UnderscoreESY_SY_EEEEENS4_13SM90_TMA_LOADENS4_14ComposedLayoutINS4_7SwizzleILi3ELi4ELi3EEENS4_18smem_ptr_flag_bitsILi16EEENSU_INS5_IJNSA_ILi8EEESH_EEENS5_IJSH_SC_EEEEEEEvNS4_8identityENS4_23SM90_TMA_LOAD_MULTICASTES1B_vS1C_EENS_8epilogue10collective18CollectiveEpilogueINS1F_22Sm90TmaWarpSpecializedILi4ELi2ELi16ELb1ELb0EEEJSI_NS5_IJSG_NSA_ILi32EEEEEESJ_SK_SJ_SK_NS1F_6fusion15FusionCallbacksIS1J_NS1M_13LinCombEltActINS1F_6thread4ReLuESJ_fSJ_fLNS_15FloatRoundStyleE2EEESI_S1L_JEEES11_NS12_INS13_ILi2ELi4ELi3EEES16_NSU_INS5_IJS17_S1K_EEENS5_IJS1K_SC_EEEEEEENS4_17SM75_U32x4_LDSM_NENS4_14SM90_TMA_STOREES1Y_NS4_17SM90_U32x4_STSM_NENS4_9Copy_AtomIJS21_NS_6half_tEEEEvEEEvvEEEEvNT_6ParamsE)
	.align		4
        /*000c*/ 	.word	index@(__assertfail)
	.align		4
        /*0010*/ 	.word	0x00000000
	.align		4
        /*0014*/ 	.word	0xfffffffe
	.align		4
        /*0018*/ 	.word	0x00000000
	.align		4
        /*001c*/ 	.word	0xfffffffd
	.align		4
        /*0020*/ 	.word	0x00000000
	.align		4
        /*0024*/ 	.word	0xfffffffc


//--------------------- .nv.constant4             --------------------------
	.section	.nv.constant4,"a",@progbits
	.align	8
	.align		8
.nv.constant4:
        /*0000*/ 	.dword	__assertfail
	.align		8
        /*0008*/ 	.dword	__unnamed_1
	.align		8
        /*0010*/ 	.dword	__unnamed_2
	.align		8
        /*0018*/ 	.dword	_ZN39_INTERNAL_3275a037_4_k_cu_b1eaba96_27874cuda3std3__45__cpo5beginE
	.align		8
        /*0020*/ 	.dword	_ZN39_INTERNAL_3275a037_4_k_cu_b1eaba96_27874cuda3std3__45__cpo3endE
	.align		8
        /*0028*/ 	.dword	_ZN39_INTERNAL_3275a037_4_k_cu_b1eaba96_27874cuda3std3__45__cpo6cbeginE
	.align		8
        /*0030*/ 	.dword	_ZN39_INTERNAL_3275a037_4_k_cu_b1eaba96_27874cuda3std3__45__cpo4cendE
	.align		8
        /*0038*/ 	.dword	_ZN39_INTERNAL_3275a037_4_k_cu_b1eaba96_27874cuda3std3__441_GLOBAL__N__3275a037_4_k_cu_b1eaba96_27876ignoreE
	.align		8
        /*0040*/ 	.dword	_ZN39_INTERNAL_3275a037_4_k_cu_b1eaba96_27874cuda3std3__419piecewise_constructE
	.align		8
        /*0048*/ 	.dword	_ZN39_INTERNAL_3275a037_4_k_cu_b1eaba96_27874cuda3std3__48in_placeE
	.align		8
        /*0050*/ 	.dword	_ZN39_INTERNAL_3275a037_4_k_cu_b1eaba96_27874cuda3std6ranges3__45__cpo4swapE
	.align		8
        /*0058*/ 	.dword	_ZN39_INTERNAL_3275a037_4_k_cu_b1eaba96_27874cuda3std6ranges3__45__cpo9iter_moveE
	.align		8
        /*0060*/ 	.dword	_ZN39_INTERNAL_3275a037_4_k_cu_b1eaba96_27874cute7productE
	.align		8
        /*0068*/ 	.dword	_ZN39_INTERNAL_3275a037_4_k_cu_b1eaba96_27874cute1_E
	.align		8
        /*0070*/ 	.dword	$str$22
	.align		8
        /*0078*/ 	.dword	$str$23
	.align		8
        /*0080*/ 	.dword	$str$26
	.align		8
        /*0088*/ 	.dword	$str$27


//--------------------- .text._ZN7cutlass13device_kernelINS_4gemm6kernel13GemmUniversalIN4cute5tupleIJiiiiEEENS1_10collective13CollectiveMmaINS1_34MainloopSm90TmaGmmaWarpSpecializedILi6ENS5_IJNS4_1CILi2EEENSA_ILi1EEESC_EEENS1_35KernelTmaWarpSpecializedCooperativeEEENS5_IJNSA_ILi128EEESG_NSA_ILi64EEEEEENS_10bfloat16_tENS5_IJlSC_lEEESJ_SK_NS4_8TiledMMAINS4_8MMA_AtomIJNS4_4SM904GMMA28MMA_64x128x16_F32BF16BF16_SSILNSO_5MajorE0ELSQ_0ELNSO_7ScaleInE1ELSR_1EEEEEENS4_6LayoutISD_NS5_IJSC_NSA_ILi0EEESV_EEEEENS5_IJNS4_10UnderscoreESY_SY_EEEEENS4_13SM90_TMA_LOADENS4_14ComposedLayoutINS4_7SwizzleILi3ELi4ELi3EEENS4_18smem_ptr_flag_bitsILi16EEENSU_INS5_IJNSA_ILi8EEESH_EEENS5_IJSH_SC_EEEEEEEvNS4_8identityENS4_23SM90_TMA_LOAD_MULTICASTES1B_vS1C_EENS_8epilogue10collective18CollectiveEpilogueINS1F_22Sm90TmaWarpSpecializedILi4ELi2ELi16ELb1ELb0EEEJSI_NS5_IJSG_NSA_ILi32EEEEEESJ_SK_SJ_SK_NS1F_6fusion15FusionCallbacksIS1J_NS1M_13LinCombEltActINS1F_6thread4ReLuESJ_fSJ_fLNS_15FloatRoundStyleE2EEESI_S1L_JEEES11_NS12_INS13_ILi2ELi4ELi3EEES16_NSU_INS5_IJS17_S1K_EEENS5_IJS1K_SC_EEEEEEENS4_17SM75_U32x4_LDSM_NENS4_14SM90_TMA_STOREES1Y_NS4_17SM90_U32x4_STSM_NENS4_9Copy_AtomIJS21_NS_6half_tEEEEvEEEvvEEEEvNT_6ParamsE --------------------------
	.section	.text._ZN7cutlass13device_kernelINS_4gemm6kernel13GemmUniversalIN4cute5tupleIJiiiiEEENS1_10collective13CollectiveMmaINS1_34MainloopSm90TmaGmmaWarpSpecializedILi6ENS5_IJNS4_1CILi2EEENSA_ILi1EEESC_EEENS1_35KernelTmaWarpSpecializedCooperativeEEENS5_IJNSA_ILi128EEESG_NSA_ILi64EEEEEENS_10bfloat16_tENS5_IJlSC_lEEESJ_SK_NS4_8TiledMMAINS4_8MMA_AtomIJNS4_4SM904GMMA28MMA_64x128x16_F32BF16BF16_SSILNSO_5MajorE0ELSQ_0ELNSO_7ScaleInE1ELSR_1EEEEEENS4_6LayoutISD_NS5_IJSC_NSA_ILi0EEESV_EEEEENS5_IJNS4_10UnderscoreESY_SY_EEEEENS4_13SM90_TMA_LOADENS4_14ComposedLayoutINS4_7SwizzleILi3ELi4ELi3EEENS4_18smem_ptr_flag_bitsILi16EEENSU_INS5_IJNSA_ILi8EEESH_EEENS5_IJSH_SC_EEEEEEEvNS4_8identityENS4_23SM90_TMA_LOAD_MULTICASTES1B_vS1C_EENS_8epilogue10collective18CollectiveEpilogueINS1F_22Sm90TmaWarpSpecializedILi4ELi2ELi16ELb1ELb0EEEJSI_NS5_IJSG_NSA_ILi32EEEEEESJ_SK_SJ_SK_NS1F_6fusion15FusionCallbacksIS1J_NS1M_13LinCombEltActINS1F_6thread4ReLuESJ_fSJ_fLNS_15FloatRoundStyleE2EEESI_S1L_JEEES11_NS12_INS13_ILi2ELi4ELi3EEES16_NSU_INS5_IJS17_S1K_EEENS5_IJS1K_SC_EEEEEEENS4_17SM75_U32x4_LDSM_NENS4_14SM90_TMA_STOREES1Y_NS4_17SM90_U32x4_STSM_NENS4_9Copy_AtomIJS21_NS_6half_tEEEEvEEEvvEEEEvNT_6ParamsE,"ax",@progbits
	.align	128
.text._ZN7cutlass13device_kernelINS_4gemm6kernel13GemmUniversalIN4cute5tupleIJiiiiEEENS1_10collective13CollectiveMmaINS1_34MainloopSm90TmaGmmaWarpSpecializedILi6ENS5_IJNS4_1CILi2EEENSA_ILi1EEESC_EEENS1_35KernelTmaWarpSpecializedCooperativeEEENS5_IJNSA_ILi128EEESG_NSA_ILi64EEEEEENS_10bfloat16_tENS5_IJlSC_lEEESJ_SK_NS4_8TiledMMAINS4_8MMA_AtomIJNS4_4SM904GMMA28MMA_64x128x16_F32BF16BF16_SSILNSO_5MajorE0ELSQ_0ELNSO_7ScaleInE1ELSR_1EEEEEENS4_6LayoutISD_NS5_IJSC_NSA_ILi0EEESV_EEEEENS5_IJNS4_10UnderscoreESY_SY_EEEEENS4_13SM90_TMA_LOADENS4_14ComposedLayoutINS4_7SwizzleILi3ELi4ELi3EEENS4_18smem_ptr_flag_bitsILi16EEENSU_INS5_IJNSA_ILi8EEESH_EEENS5_IJSH_SC_EEEEEEEvNS4_8identityENS4_23SM90_TMA_LOAD_MULTICASTES1B_vS1C_EENS_8epilogue10collective18CollectiveEpilogueINS1F_22Sm90TmaWarpSpecializedILi4ELi2ELi16ELb1ELb0EEEJSI_NS5_IJSG_NSA_ILi32EEEEEESJ_SK_SJ_SK_NS1F_6fusion15FusionCallbacksIS1J_NS1M_13LinCombEltActINS1F_6thread4ReLuESJ_fSJ_fLNS_15FloatRoundStyleE2EEESI_S1L_JEEES11_NS12_INS13_ILi2ELi4ELi3EEES16_NSU_INS5_IJS17_S1K_EEENS5_IJS1K_SC_EEEEEEENS4_17SM75_U32x4_LDSM_NENS4_14SM90_TMA_STOREES1Y_NS4_17SM90_U32x4_STSM_NENS4_9Copy_AtomIJS21_NS_6half_tEEEEvEEEvvEEEEvNT_6ParamsE:
        .type           _ZN7cutlass13device_kernelINS_4gemm6kernel13GemmUniversalIN4cute5tupleIJiiiiEEENS1_10collective13CollectiveMmaINS1_34MainloopSm90TmaGmmaWarpSpecializedILi6ENS5_IJNS4_1CILi2EEENSA_ILi1EEESC_EEENS1_35KernelTmaWarpSpecializedCooperativeEEENS5_IJNSA_ILi128EEESG_NSA_ILi64EEEEEENS_10bfloat16_tENS5_IJlSC_lEEESJ_SK_NS4_8TiledMMAINS4_8MMA_AtomIJNS4_4SM904GMMA28MMA_64x128x16_F32BF16BF16_SSILNSO_5MajorE0ELSQ_0ELNSO_7ScaleInE1ELSR_1EEEEEENS4_6LayoutISD_NS5_IJSC_NSA_ILi0EEESV_EEEEENS5_IJNS4_10UnderscoreESY_SY_EEEEENS4_13SM90_TMA_LOADENS4_14ComposedLayoutINS4_7SwizzleILi3ELi4ELi3EEENS4_18smem_ptr_flag_bitsILi16EEENSU_INS5_IJNSA_ILi8EEESH_EEENS5_IJSH_SC_EEEEEEEvNS4_8identityENS4_23SM90_TMA_LOAD_MULTICASTES1B_vS1C_EENS_8epilogue10collective18CollectiveEpilogueINS1F_22Sm90TmaWarpSpecializedILi4ELi2ELi16ELb1ELb0EEEJSI_NS5_IJSG_NSA_ILi32EEEEEESJ_SK_SJ_SK_NS1F_6fusion15FusionCallbacksIS1J_NS1M_13LinCombEltActINS1F_6thread4ReLuESJ_fSJ_fLNS_15FloatRoundStyleE2EEESI_S1L_JEEES11_NS12_INS13_ILi2ELi4ELi3EEES16_NSU_INS5_IJS17_S1K_EEENS5_IJS1K_SC_EEEEEEENS4_17SM75_U32x4_LDSM_NENS4_14SM90_TMA_STOREES1Y_NS4_17SM90_U32x4_STSM_NENS4_9Copy_AtomIJS21_NS_6half_tEEEEvEEEvvEEEEvNT_6ParamsE,@function
        .size           _ZN7cutlass13device_kernelINS_4gemm6kernel13GemmUniversalIN4cute5tupleIJiiiiEEENS1_10collective13CollectiveMmaINS1_34MainloopSm90TmaGmmaWarpSpecializedILi6ENS5_IJNS4_1CILi2EEENSA_ILi1EEESC_EEENS1_35KernelTmaWarpSpecializedCooperativeEEENS5_IJNSA_ILi128EEESG_NSA_ILi64EEEEEENS_10bfloat16_tENS5_IJlSC_lEEESJ_SK_NS4_8TiledMMAINS4_8MMA_AtomIJNS4_4SM904GMMA28MMA_64x128x16_F32BF16BF16_SSILNSO_5MajorE0ELSQ_0ELNSO_7ScaleInE1ELSR_1EEEEEENS4_6LayoutISD_NS5_IJSC_NSA_ILi0EEESV_EEEEENS5_IJNS4_10UnderscoreESY_SY_EEEEENS4_13SM90_TMA_LOADENS4_14ComposedLayoutINS4_7SwizzleILi3ELi4ELi3EEENS4_18smem_ptr_flag_bitsILi16EEENSU_INS5_IJNSA_ILi8EEESH_EEENS5_IJSH_SC_EEEEEEEvNS4_8identityENS4_23SM90_TMA_LOAD_MULTICASTES1B_vS1C_EENS_8epilogue10collective18CollectiveEpilogueINS1F_22Sm90TmaWarpSpecializedILi4ELi2ELi16ELb1ELb0EEEJSI_NS5_IJSG_NSA_ILi32EEEEEESJ_SK_SJ_SK_NS1F_6fusion15FusionCallbacksIS1J_NS1M_13LinCombEltActINS1F_6thread4ReLuESJ_fSJ_fLNS_15FloatRoundStyleE2EEESI_S1L_JEEES11_NS12_INS13_ILi2ELi4ELi3EEES16_NSU_INS5_IJS17_S1K_EEENS5_IJS1K_SC_EEEEEEENS4_17SM75_U32x4_LDSM_NENS4_14SM90_TMA_STOREES1Y_NS4_17SM90_U32x4_STSM_NENS4_9Copy_AtomIJS21_NS_6half_tEEEEvEEEvvEEEEvNT_6ParamsE,(.L_x_195 - _ZN7cutlass13device_kernelINS_4gemm6kernel13GemmUniversalIN4cute5tupleIJiiiiEEENS1_10collective13CollectiveMmaINS1_34MainloopSm90TmaGmmaWarpSpecializedILi6ENS5_IJNS4_1CILi2EEENSA_ILi1EEESC_EEENS1_35KernelTmaWarpSpecializedCooperativeEEENS5_IJNSA_ILi128EEESG_NSA_ILi64EEEEEENS_10bfloat16_tENS5_IJlSC_lEEESJ_SK_NS4_8TiledMMAINS4_8MMA_AtomIJNS4_4SM904GMMA28MMA_64x128x16_F32BF16BF16_SSILNSO_5MajorE0ELSQ_0ELNSO_7ScaleInE1ELSR_1EEEEEENS4_6LayoutISD_NS5_IJSC_NSA_ILi0EEESV_EEEEENS5_IJNS4_10UnderscoreESY_SY_EEEEENS4_13SM90_TMA_LOADENS4_14ComposedLayoutINS4_7SwizzleILi3ELi4ELi3EEENS4_18smem_ptr_flag_bitsILi16EEENSU_INS5_IJNSA_ILi8EEESH_EEENS5_IJSH_SC_EEEEEEEvNS4_8identityENS4_23SM90_TMA_LOAD_MULTICASTES1B_vS1C_EENS_8epilogue10collective18CollectiveEpilogueINS1F_22Sm90TmaWarpSpecializedILi4ELi2ELi16ELb1ELb0EEEJSI_NS5_IJSG_NSA_ILi32EEEEEESJ_SK_SJ_SK_NS1F_6fusion15FusionCallbacksIS1J_NS1M_13LinCombEltActINS1F_6thread4ReLuESJ_fSJ_fLNS_15FloatRoundStyleE2EEESI_S1L_JEEES11_NS12_INS13_ILi2ELi4ELi3EEES16_NSU_INS5_IJS17_S1K_EEENS5_IJS1K_SC_EEEEEEENS4_17SM75_U32x4_LDSM_NENS4_14SM90_TMA_STOREES1Y_NS4_17SM90_U32x4_STSM_NENS4_9Copy_AtomIJS21_NS_6half_tEEEEvEEEvvEEEEvNT_6ParamsE)
        .other          _ZN7cutlass13device_kernelINS_4gemm6kernel13GemmUniversalIN4cute5tupleIJiiiiEEENS1_10collective13CollectiveMmaINS1_34MainloopSm90TmaGmmaWarpSpecializedILi6ENS5_IJNS4_1CILi2EEENSA_ILi1EEESC_EEENS1_35KernelTmaWarpSpecializedCooperativeEEENS5_IJNSA_ILi128EEESG_NSA_ILi64EEEEEENS_10bfloat16_tENS5_IJlSC_lEEESJ_SK_NS4_8TiledMMAINS4_8MMA_AtomIJNS4_4SM904GMMA28MMA_64x128x16_F32BF16BF16_SSILNSO_5MajorE0ELSQ_0ELNSO_7ScaleInE1ELSR_1EEEEEENS4_6LayoutISD_NS5_IJSC_NSA_ILi0EEESV_EEEEENS5_IJNS4_10UnderscoreESY_SY_EEEEENS4_13SM90_TMA_LOADENS4_14ComposedLayoutINS4_7SwizzleILi3ELi4ELi3EEENS4_18smem_ptr_flag_bitsILi16EEENSU_INS5_IJNSA_ILi8EEESH_EEENS5_IJSH_SC_EEEEEEEvNS4_8identityENS4_23SM90_TMA_LOAD_MULTICASTES1B_vS1C_EENS_8epilogue10collective18CollectiveEpilogueINS1F_22Sm90TmaWarpSpecializedILi4ELi2ELi16ELb1ELb0EEEJSI_NS5_IJSG_NSA_ILi32EEEEEESJ_SK_SJ_SK_NS1F_6fusion15FusionCallbacksIS1J_NS1M_13LinCombEltActINS1F_6thread4ReLuESJ_fSJ_fLNS_15FloatRoundStyleE2EEESI_S1L_JEEES11_NS12_INS13_ILi2ELi4ELi3EEES16_NSU_INS5_IJS17_S1K_EEENS5_IJS1K_SC_EEEEEEENS4_17SM75_U32x4_LDSM_NENS4_14SM90_TMA_STOREES1Y_NS4_17SM90_U32x4_STSM_NENS4_9Copy_AtomIJS21_NS_6half_tEEEEvEEEvvEEEEvNT_6ParamsE,@"STO_CUDA_ENTRY STV_DEFAULT"
_ZN7cutlass13device_kernelINS_4gemm6kernel13GemmUniversalIN4cute5tupleIJiiiiEEENS1_10collective13CollectiveMmaINS1_34MainloopSm90TmaGmmaWarpSpecializedILi6ENS5_IJNS4_1CILi2EEENSA_ILi1EEESC_EEENS1_35KernelTmaWarpSpecializedCooperativeEEENS5_IJNSA_ILi128EEESG_NSA_ILi64EEEEEENS_10bfloat16_tENS5_IJlSC_lEEESJ_SK_NS4_8TiledMMAINS4_8MMA_AtomIJNS4_4SM904GMMA28MMA_64x128x16_F32BF16BF16_SSILNSO_5MajorE0ELSQ_0ELNSO_7ScaleInE1ELSR_1EEEEEENS4_6LayoutISD_NS5_IJSC_NSA_ILi0EEESV_EEEEENS5_IJNS4_10UnderscoreESY_SY_EEEEENS4_13SM90_TMA_LOADENS4_14ComposedLayoutINS4_7SwizzleILi3ELi4ELi3EEENS4_18smem_ptr_flag_bitsILi16EEENSU_INS5_IJNSA_ILi8EEESH_EEENS5_IJSH_SC_EEEEEEEvNS4_8identityENS4_23SM90_TMA_LOAD_MULTICASTES1B_vS1C_EENS_8epilogue10collective18CollectiveEpilogueINS1F_22Sm90TmaWarpSpecializedILi4ELi2ELi16ELb1ELb0EEEJSI_NS5_IJSG_NSA_ILi32EEEEEESJ_SK_SJ_SK_NS1F_6fusion15FusionCallbacksIS1J_NS1M_13LinCombEltActINS1F_6thread4ReLuESJ_fSJ_fLNS_15FloatRoundStyleE2EEESI_S1L_JEEES11_NS12_INS13_ILi2ELi4ELi3EEES16_NSU_INS5_IJS17_S1K_EEENS5_IJS1K_SC_EEEEEEENS4_17SM75_U32x4_LDSM_NENS4_14SM90_TMA_STOREES1Y_NS4_17SM90_U32x4_STSM_NENS4_9Copy_AtomIJS21_NS_6half_tEEEEvEEEvvEEEEvNT_6ParamsE:
[----:B------:R-:W1:Y:S01]  /*0000*/  LDC R1, c[0x0][0x28] ;  /* 0x00000a00ff017b82 */ /* 0x000e620000000800 */
[----:B------:R-:W2:Y:S07]  /*0010*/  S2R R0, SR_TID.X ;  /* 0x0000000000007919 */ /* 0x000eae0000002100 */
[----:B------:R-:W3:Y:S01]  /*0020*/  LDC.64 R4, c[0x0][0x588] ;  /* 0x00016200ff047b82 */ /* 0x000ee20000000a00 */
[----:B------:R-:W-:Y:S01]  /*0030*/  ELECT P0, URZ, PT ;  /* 0x00000000003f782f */ /* 0x000fe20003800000 */
[----:B------:R-:W-:Y:S01]  /*0040*/  BSSY B0, `(.L_x_0) ;  /* 0x0000016000007945 */ /* 0x000fe20003800000 */
[----:B--2---:R-:W-:-:S02]  /*0050*/  SHF.R.U32.HI R2, RZ, 0x5, R0 ;  /* 0x00000005ff027819 */ /* 0x004fc40000011600 */
[----:B------:R-:W-:-:S03]  /*0060*/  SHF.R.U32.HI R7, RZ, 0x7, R0 ;  /* 0x00000007ff077819 */ /* 0x000fc60000011600 */
[----:B------:R-:W2:Y:S04]  /*0070*/  SHFL.IDX PT, R3, R2, RZ, 0x1f ;  /* 0x00001fff02037589 */ /* 0x000ea800000e0000 */
[----:B------:R4:W1:Y:S01]  /*0080*/  SHFL.IDX PT, R10, R7, RZ, 0x1f ;  /* 0x00001fff070a7589 */ /* 0x00086200000e0000 */
[----:B--2---:R-:W-:Y:S02]  /*0090*/  ISETP.NE.OR P0, PT, R3, RZ, !P0 ;  /* 0x000000ff0300720c */ /* 0x004fe40004705670 */
[----:B------:R-:W-:-:S11]  /*00a0*/  SHF.R.S32.HI R6, RZ, 0x1f, R3 ;  /* 0x0000001fff067819 */ /* 0x000fd60000011403 */
[----:B-1-34-:R-:W-:Y:S05]  /*00b0*/  @P0 BRA `(.L_x_1) ;  /* 0x0000000000380947 */ /* 0x01afea0003800000 */
[----:B------:R-:W-:Y:S02]  /*00c0*/  ULDC.64 UR4, c[0x0][0x198] ;  /* 0x0000660000047ab9 */ /* 0x000fe40000000a00 */
[----:B------:R-:W-:Y:S02]  /*00d0*/  UIADD3 UR6, UP0, UR4, 0xf0, URZ ;  /* 0x000000f004067890 */ /* 0x000fe4000ff1e03f */
[----:B------:R-:W-:Y:S02]  /*00e0*/  UIADD3 UR8, UP1, UR4, 0x1f0, URZ ;  /* 0x000001f004087890 */ /* 0x000fe4000ff3e03f */
[----:B------:R-:W-:Y:S02]  /*00f0*/  UIADD3 UR10, UP2, UR4, 0x3f0, URZ ;  /* 0x000003f0040a7890 */ /* 0x000fe4000ff5e03f */
[----:B------:R-:W-:Y:S02]  /*0100*/  UIADD3 UR4, UP3, UR4, 0x4f0, URZ ;  /* 0x000004f004047890 */ /* 0x000fe4000ff7e03f */
[----:B------:R-:W-:-:S02]  /*0110*/  UIADD3.X UR7, URZ, UR5, URZ, UP0, !UPT ;  /* 0x000000053f077290 */ /* 0x000fc400087fe43f */
[----:B------:R-:W-:Y:S02]  /*0120*/  UIADD3.X UR9, URZ, UR5, URZ, UP1, !UPT ;  /* 0x000000053f097290 */ /* 0x000fe40008ffe43f */
[----:B------:R-:W-:Y:S02]  /*0130*/  UIADD3.X UR11, URZ, UR5, URZ, UP2, !UPT ;  /* 0x000000053f0b7290 */ /* 0x000fe400097fe43f */
[----:B------:R-:W-:-:S03]  /*0140*/  UIADD3.X UR5, URZ, UR5, URZ, UP3, !UPT ;  /* 0x000000053f057290 */ /* 0x000fc60009ffe43f */
[----:B------:R1:W-:Y:S02]  /*0150*/  UTMACCTL.PF [UR6] ;  /* 0x00000000060079b9 */ /* 0x0003e40008040000 */
[----:B------:R1:W-:Y:S02]  /*0160*/  UTMACCTL.PF [UR8] ;  /* 0x00000000080079b9 */ /* 0x0003e40008040000 */
[----:B------:R1:W-:Y:S02]  /*0170*/  UTMACCTL.PF [UR10] ;  /* 0x000000000a0079b9 */ /* 0x0003e40008040000 */
[----:B------:R1:W-:Y:S02]  /*0180*/  UTMACCTL.PF [UR4] ;  /* 0x00000000040079b9 */ /* 0x0003e40008040000 */
[----:B-1----:R-:W-:Y:S01]  /*0190*/  NOP ;  /* 0x0000000000007918 */ /* 0x002fe20000000000 */
.L_x_1:
[----:B------:R-:W-:Y:S05]  /*01a0*/  BSYNC B0 ;  /* 0x0000000000007941 */ /* 0x000fea0003800000 */
.L_x_0:
[----:B------:R-:W-:Y:S01]  /*01b0*/  ULDC.64 UR4, c[0x0][0x590] ;  /* 0x0001640000047ab9 */ /* 0x000fe20000000a00 */
[----:B------:R-:W-:Y:S01]  /*01c0*/  LEA.HI R6, R6, R3, RZ, 0x2 ;  /* 0x0000000306067211 */ /* 0x000fe200078f10ff */
[----:B------:R-:W-:Y:S01]  /*01d0*/  ULDC.64 UR52, c[0x0][0x208] ;  /* 0x0000820000347ab9 */ /* 0x000fe20000000a00 */
[----:B------:R-:W-:Y:S01]  /*01e0*/  ISETP.NE.U32.AND P2, PT, RZ, UR4, PT ;  /* 0x00000004ff007c0c */ /* 0x000fe2000bf45070 */
[----:B------:R-:W-:Y:S01]  /*01f0*/  IMAD.MOV.U32 R7, RZ, RZ, R5 ;  /* 0x000000ffff077224 */ /* 0x000fe200078e0005 */
[----:B------:R-:W-:Y:S02]  /*0200*/  LOP3.LUT R6, R6, 0xfffffffc, RZ, 0xc0, !PT ;  /* 0xfffffffc06067812 */ /* 0x000fe400078ec0ff */
[----:B------:R-:W-:Y:S02]  /*0210*/  ISETP.NE.AND.EX P3, PT, RZ, UR5, PT, P2 ;  /* 0x00000005ff007c0c */ /* 0x000fe4000bf65320 */
[----:B------:R-:W-:Y:S01]  /*0220*/  PRMT R8, RZ, 0x7610, R8 ;  /* 0x00007610ff087816 */ /* 0x000fe20000000008 */
[----:B------:R-:W-:-:S02]  /*0230*/  IMAD.IADD R3, R3, 0x1, -R6 ;  /* 0x0000000103037824 */ /* 0x000fc400078e0a06 */
[----:B------:R-:W-:-:S08]  /*0240*/  IMAD.MOV.U32 R6, RZ, RZ, R4 ;  /* 0x000000ffff067224 */ /* 0x000fd000078e0004 */
[----:B------:R-:W-:Y:S05]  /*0250*/  @P3 BRA `(.L_x_2) ;  /* 0x0000000000303947 */ /* 0x000fea0003800000 */
[----:B------:R-:W-:Y:S02]  /*0260*/  ULDC.64 UR6, c[0x0][0x588] ;  /* 0x0001620000067ab9 */ /* 0x000fe40000000a00 */
[----:B------:R-:W-:-:S04]  /*0270*/  ISETP.NE.U32.AND P0, PT, RZ, UR6, PT ;  /* 0x00000006ff007c0c */ /* 0x000fc8000bf05070 */
[----:B------:R-:W-:-:S13]  /*0280*/  ISETP.NE.AND.EX P0, PT, RZ, UR7, PT, P0 ;  /* 0x00000007ff007c0c */ /* 0x000fda000bf05300 */
[----:B------:R-:W-:Y:S05]  /*0290*/  @!P0 BRA `(.L_x_3) ;  /* 0x0000000000108947 */ /* 0x000fea0003800000 */
[----:B------:R-:W2:Y:S02]  /*02a0*/  LDG.E R8, desc[UR52][R6.64] ;  /* 0x0000003406087981 */ /* 0x000ea4000c1e1900 */
[----:B--2---:R-:W-:Y:S01]  /*02b0*/  FSETP.NEU.AND P1, PT, R8, RZ, PT ;  /* 0x000000ff0800720b */ /* 0x004fe20003f2d000 */
[----:B------:R-:W-:Y:S01]  /*02c0*/  IMAD.MOV.U32 R8, RZ, RZ, 0x1 ;  /* 0x00000001ff087424 */ /* 0x000fe200078e00ff */
[----:B------:R-:W-:Y:S11]  /*02d0*/  BRA `(.L_x_2) ;  /* 0x0000000000107947 */ /* 0x000ff60003800000 */
.L_x_3:
[----:B------:R-:W-:Y:S01]  /*02e0*/  ULDC UR6, c[0x0][0x580] ;  /* 0x0001600000067ab9 */ /* 0x000fe20000000800 */
[----:B------:R-:W-:Y:S01]  /*02f0*/  IMAD.MOV.U32 R8, RZ, RZ, 0x1 ;  /* 0x00000001ff087424 */ /* 0x000fe200078e00ff */
[----:B------:R-:W-:Y:S02]  /*0300*/  FSETP.NEU.AND P1, PT, RZ, UR6, PT ;  /* 0x00000006ff007c0b */ /* 0x000fe4000bf2d000 */
[----:B------:R-:W-:-:S11]  /*0310*/  CS2R R6, SRZ ;  /* 0x0000000000067805 */ /* 0x000fd6000001ff00 */
.L_x_2:
[----:B------:R-:W-:Y:S02]  /*0320*/  ISETP.NE.U32.AND P4, PT, R6, RZ, PT ;  /* 0x000000ff0600720c */ /* 0x000fe40003f85070 */
[----:B------:R-:W-:Y:S02]  /*0330*/  ISETP.NE.AND.EX P5, PT, RZ, UR5, PT, P2 ;  /* 0x00000005ff007c0c */ /* 0x000fe4000bfa5320 */
[----:B------:R-:W-:Y:S02]  /*0340*/  ISETP.NE.AND.EX P2, PT, R7, RZ, PT, P4 ;  /* 0x000000ff0700720c */ /* 0x000fe40003f45340 */
[----:B------:R-:W-:-:S11]  /*0350*/  PLOP3.LUT P0, PT, PT, PT, PT, 0x8, 0x0 ;  /* 0x000000000000781c */ /* 0x000fd60003f0e170 */
[----:B------:R-:W-:Y:S05]  /*0360*/  @P2 BRA P5, `(.L_x_4) ;  /* 0x0000000000342947 */ /* 0x000fea0002800000 */
[----:B------:R-:W-:-:S04]  /*0370*/  ISETP.NE.U32.AND P0, PT, RZ, UR4, PT ;  /* 0x00000004ff007c0c */ /* 0x000fc8000bf05070 */
[----:B------:R-:W-:-:S13]  /*0380*/  ISETP.NE.AND.EX P0, PT, RZ, UR5, PT, P0 ;  /* 0x00000005ff007c0c */ /* 0x000fda000bf05300 */
[----:B------:R-:W-:Y:S05]  /*0390*/  @!P0 BRA `(.L_x_5) ;  /* 0x0000000000248947 */ /* 0x000fea0003800000 */
[----:B------:R-:W-:Y:S02]  /*03a0*/  PRMT R8, R8, 0x9910, RZ ;  /* 0x0000991008087816 */ /* 0x000fe400000000ff */
[----:B------:R-:W-:Y:S02]  /*03b0*/  ISETP.NE.U32.AND P0, PT, R6, RZ, PT ;  /* 0x000000ff0600720c */ /* 0x000fe40003f05070 */
[----:B------:R-:W-:Y:S02]  /*03c0*/  ISETP.NE.AND P2, PT, R8, RZ, PT ;  /* 0x000000ff0800720c */ /* 0x000fe40003f45270 */
[----:B------:R-:W-:Y:S02]  /*03d0*/  ISETP.NE.AND.EX P0, PT, R7, RZ, PT, P0 ;  /* 0x000000ff0700720c */ /* 0x000fe40003f05300 */
[----:B------:R-:W-:-:S09]  /*03e0*/  SEL R6, RZ, 0xffffffff, P1 ;  /* 0xffffffffff067807 */ /* 0x000fd20000800000 */
[----:B------:R-:W-:-:S04]  /*03f0*/  @!P2 SEL R6, RZ, 0xffffffff, P0 ;  /* 0xffffffffff06a807 */ /* 0x000fc80000000000 */
[----:B------:R-:W-:-:S04]  /*0400*/  LOP3.LUT R6, R6, 0x1, RZ, 0xc0, !PT ;  /* 0x0000000106067812 */ /* 0x000fc800078ec0ff */
[----:B------:R-:W-:Y:S01]  /*0410*/  ISETP.EQ.U32.AND P0, PT, R6, 0x1, PT ;  /* 0x000000010600780c */ /* 0x000fe20003f02070 */
[----:B------:R-:W-:-:S12]  /*0420*/  BRA `(.L_x_4) ;  /* 0x0000000000047947 */ /* 0x000fd80003800000 */
.L_x_5:
[----:B------:R-:W-:-:S13]  /*0430*/  PLOP3.LUT P0, PT, P1, PT, PT, 0x8, 0x0 ;  /* 0x000000000000781c */ /* 0x000fda0000f0e170 */
.L_x_4:
[----:B------:R-:W1:Y:S02]  /*0440*/  SHFL.IDX PT, R7, R2, RZ, 0x1f ;  /* 0x00001fff02077589 */ /* 0x000e6400000e0000 */
[----:B-1----:R-:W-:-:S13]  /*0450*/  ISETP.NE.AND P1, PT, R7, RZ, PT ;  /* 0x000000ff0700720c */ /* 0x002fda0003f25270 */
[----:B------:R-:W-:Y:S05]  /*0460*/  @P1 BRA `(.L_x_6) ;  /* 0x0000000000681947 */ /* 0x000fea0003800000 */
[----:B------:R-:W1:Y:S01]  /*0470*/  S2UR UR8, SR_CgaCtaId ;  /* 0x00000000000879c3 */ /* 0x000e620000008800 */
[----:B------:R-:W-:Y:S01]  /*0480*/  UMOV UR4, 0x400 ;  /* 0x0000040000047882 */ /* 0x000fe20000000000 */
[----:B------:R-:W-:Y:S01]  /*0490*/  UMOV UR5, 0x1 ;  /* 0x0000000100057882 */ /* 0x000fe20000000000 */
[----:B------:R-:W-:Y:S01]  /*04a0*/  UMOV UR6, 0x4 ;  /* 0x0000000400067882 */ /* 0x000fe20000000000 */
[----:B------:R-:W-:Y:S01]  /*04b0*/  ELECT P1, URZ, PT ;  /* 0x00000000003f782f */ /* 0x000fe20003820000 */
[----:B------:R-:W-:-:S04]  /*04c0*/  UIADD3 UR6, -UR6, 0x100000, URZ ;  /* 0x0010000006067890 */ /* 0x000fc8000fffe13f */
[----:B------:R-:W-:Y:S02]  /*04d0*/  USHF.L.U32 UR7, UR6, 0xb, URZ ;  /* 0x0000000b06077899 */ /* 0x000fe4000800063f */
[----:B------:R-:W-:Y:S02]  /*04e0*/  USHF.L.U32 UR6, UR6, 0x1, URZ ;  /* 0x0000000106067899 */ /* 0x000fe4000800063f */
[----:B-1----:R-:W-:Y:S02]  /*04f0*/  ULEA UR8, UR8, UR4, 0x18 ;  /* 0x0000000408087291 */ /* 0x002fe4000f8ec03f */
[----:B------:R-:W-:-:S04]  /*0500*/  UIADD3 UR4, -UR5, 0x100000, URZ ;  /* 0x0010000005047890 */ /* 0x000fc8000fffe13f */
[----:B------:R-:W-:Y:S02]  /*0510*/  USHF.L.U32 UR5, UR4, 0xb, URZ ;  /* 0x0000000b04057899 */ /* 0x000fe4000800063f */
[----:B------:R-:W-:Y:S01]  /*0520*/  USHF.L.U32 UR4, UR4, 0x1, URZ ;  /* 0x0000000104047899 */ /* 0x000fe2000800063f */
[----:B------:R-:W1:Y:S11]  /*0530*/  FENCE.VIEW.ASYNC.S ;  /* 0x00000000000073c6 */ /* 0x000e760000000000 */
[----:B-1----:R1:W2:Y:S01]  /*0540*/  SYNCS.EXCH.64 URZ, [UR8], UR4 ;  /* 0x00000004083f75b2 */ /* 0x0022a20008000100 */
[----:B------:R1:W3:Y:S01]  /*0550*/  SYNCS.EXCH.64 URZ, [UR8+0x30], UR6 ;  /* 0x00003006083f75b2 */ /* 0x0002e20008000100 */
[----:B------:R1:W4:Y:S01]  /*0560*/  SYNCS.EXCH.64 URZ, [UR8+0x8], UR4 ;  /* 0x00000804083f75b2 */ /* 0x0003220008000100 */
[----:B------:R1:W1:Y:S01]  /*0570*/  SYNCS.EXCH.64 URZ, [UR8+0x38], UR6 ;  /* 0x00003806083f75b2 */ /* 0x0002620008000100 */
        /* <DEDUP_REMOVED lines=8> */
[----:B------:R-:W-:Y:S01]  /*0600*/  NOP ;  /* 0x0000000000007918 */ /* 0x000fe20000000000 */
.L_x_6:
[----:B------:R-:W5:Y:S01]  /*0610*/  SHFL.IDX PT, R6, R2, RZ, 0x1f ;  /* 0x00001fff02067589 */ /* 0x000f6200000e0000 */
[----:B------:R-:W-:Y:S01]  /*0620*/  SHF.R.S32.HI R9, RZ, 0x1f, R0 ;  /* 0x0000001fff097819 */ /* 0x000fe20000011400 */
[----:B------:R-:W1:Y:S01]  /*0630*/  S2UR UR9, SR_CTAID.X ;  /* 0x00000000000979c3 */ /* 0x000e620000002500 */
[----:B------:R-:W-:Y:S02]  /*0640*/  NOP ;  /* 0x0000000000007918 */ /* 0x000fe40000000000 */
[----:B------:R-:W-:Y:S02]  /*0650*/  LEA.HI R9, R9, R0, RZ, 0x7 ;  /* 0x0000000009097211 */ /* 0x000fe400078f38ff */
[----:B-----5:R-:W-:-:S13]  /*0660*/  ISETP.NE.AND P1, PT, R6, RZ, PT ;  /* 0x000000ff0600720c */ /* 0x020fda0003f25270 */
[----:B-1----:R-:W-:Y:S05]  /*0670*/  @P1 BRA `(.L_x_7) ;  /* 0x0000000000581947 */ /* 0x002fea0003800000 */
[----:B------:R-:W1:Y:S01]  /*0680*/  S2UR UR5, SR_CgaCtaId ;  /* 0x00000000000579c3 */ /* 0x000e620000008800 */
[----:B------:R-:W-:Y:S01]  /*0690*/  UMOV UR4, 0x400 ;  /* 0x0000040000047882 */ /* 0x000fe20000000000 */
[----:B------:R-:W-:Y:S01]  /*06a0*/  UMOV UR6, 0x20 ;  /* 0x0000002000067882 */ /* 0x000fe20000000000 */
[----:B------:R-:W-:Y:S01]  /*06b0*/  UMOV UR7, 0x100 ;  /* 0x0000010000077882 */ /* 0x000fe20000000000 */
[----:B------:R-:W-:Y:S01]  /*06c0*/  ELECT P1, URZ, PT ;  /* 0x00000000003f782f */ /* 0x000fe20003820000 */
[----:B-1----:R-:W-:Y:S02]  /*06d0*/  ULEA UR8, UR5, UR4, 0x18 ;  /* 0x0000000405087291 */ /* 0x002fe4000f8ec03f */
[----:B------:R-:W-:-:S04]  /*06e0*/  UIADD3 UR4, -UR6, 0x100000, URZ ;  /* 0x0010000006047890 */ /* 0x000fc8000fffe13f */
[----:B------:R-:W-:Y:S02]  /*06f0*/  USHF.L.U32 UR5, UR4, 0xb, URZ ;  /* 0x0000000b04057899 */ /* 0x000fe4000800063f */
[----:B------:R-:W-:Y:S02]  /*0700*/  USHF.L.U32 UR4, UR4, 0x1, URZ ;  /* 0x0000000104047899 */ /* 0x000fe4000800063f */
[----:B------:R-:W-:-:S04]  /*0710*/  UIADD3 UR6, -UR7, 0x100000, URZ ;  /* 0x0010000007067890 */ /* 0x000fc8000fffe13f */
[----:B------:R-:W-:Y:S02]  /*0720*/  USHF.L.U32 UR7, UR6, 0xb, URZ ;  /* 0x0000000b06077899 */ /* 0x000fe4000800063f */
[----:B------:R-:W-:Y:S01]  /*0730*/  USHF.L.U32 UR6, UR6, 0x1, URZ ;  /* 0x0000000106067899 */ /* 0x000fe2000800063f */
[----:B------:R-:W1:Y:S03]  /*0740*/  FENCE.VIEW.ASYNC.S ;  /* 0x00000000000073c6 */ /* 0x000e660000000000 */
[----:B-1----:R1:W1:Y:S08]  /*0750*/  SYNCS.EXCH.64 URZ, [UR8+0x60], UR4 ;  /* 0x00006004083f75b2 */ /* 0x0022700008000100 */
        /* <DEDUP_REMOVED lines=8> */
.L_x_7:
[----:B------:R-:W-:Y:S01]  /*07e0*/  LOP3.LUT R9, R9, 0xffffff80, RZ, 0xc0, !PT ;  /* 0xffffff8009097812 */ /* 0x000fe200078ec0ff */
[----:B------:R-:W5:Y:S01]  /*07f0*/  S2R R6, SR_CTAID.Y ;  /* 0x0000000000067919 */ /* 0x000f620000002600 */
[----:B------:R-:W-:Y:S01]  /*0800*/  SHF.R.S32.HI R12, RZ, 0x1f, R7 ;  /* 0x0000001fff0c7819 */ /* 0x000fe20000011407 */
[----:B-1----:R-:W-:Y:S01]  /*0810*/  ULDC UR4, c[0x0][0x150] ;  /* 0x0000540000047ab9 */ /* 0x002fe20000000800 */
[----:B------:R-:W-:Y:S01]  /*0820*/  I2FP.F32.U32 R13, UR9 ;  /* 0x00000009000d7c45 */ /* 0x000fe20008201000 */
[----:B------:R-:W-:Y:S01]  /*0830*/  IMAD.IADD R11, R0, 0x1, -R9 ;  /* 0x00000001000b7824 */ /* 0x000fe200078e0a09 */
[----:B------:R-:W1:Y:S01]  /*0840*/  SHFL.IDX PT, R2, R2, RZ, 0x1f ;  /* 0x00001fff02027589 */ /* 0x000e6200000e0000 */
[----:B------:R-:W-:Y:S01]  /*0850*/  LEA.HI R12, R12, R7, RZ, 0x2 ;  /* 0x000000070c0c7211 */ /* 0x000fe200078f10ff */
[----:B------:R-:W2:Y:S01]  /*0860*/  LDC R15, c[0x0][0x144] ;  /* 0x00005100ff0f7b82 */ /* 0x000ea20000000800 */
[----:B------:R-:W-:Y:S01]  /*0870*/  FMUL R14, R13, UR4 ;  /* 0x000000040d0e7c20 */ /* 0x000fe20008400000 */
[----:B------:R-:W-:-:S02]  /*0880*/  SHF.R.S32.HI R8, RZ, 0x1f, R11 ;  /* 0x0000001fff087819 */ /* 0x000fc4000001140b */
[----:B------:R-:W-:Y:S02]  /*0890*/  ELECT P1, URZ, PT ;  /* 0x00000000003f782f */ /* 0x000fe40003820000 */
[----:B------:R-:W-:Y:S01]  /*08a0*/  LOP3.LUT R12, R12, 0x3ffffffc, RZ, 0xc0, !PT ;  /* 0x3ffffffc0c0c7812 */ /* 0x000fe200078ec0ff */
[----:B------:R-:W-:Y:S01]  /*08b0*/  ULDC UR4, c[0x0][0x154] ;  /* 0x0000550000047ab9 */ /* 0x000fe20000000800 */
[----:B------:R-:W-:Y:S01]  /*08c0*/  LEA.HI R8, R8, R11, RZ, 0x3 ;  /* 0x0000000b08087211 */ /* 0x000fe200078f18ff */
[----:B------:R-:W3:Y:S01]  /*08d0*/  F2I.U32.TRUNC.NTZ R14, R14 ;  /* 0x0000000e000e7305 */ /* 0x000ee2000020f000 */
[----:B------:R-:W-:Y:S01]  /*08e0*/  ISETP.NE.AND P4, PT, R3, RZ, PT ;  /* 0x000000ff0300720c */ /* 0x000fe20003f85270 */
[----:B------:R-:W-:Y:S01]  /*08f0*/  IMAD.IADD R13, R7, 0x1, -R12 ;  /* 0x00000001070d7824 */ /* 0x000fe200078e0a0c */
[--C-:B------:R-:W-:Y:S01]  /*0900*/  SHF.R.S32.HI R9, RZ, 0x3, R8.reuse ;  /* 0x00000003ff097819 */ /* 0x100fe20000011408 */
[----:B------:R-:W-:Y:S01]  /*0910*/  IMAD.MOV.U32 R89, RZ, RZ, 0x1 ;  /* 0x00000001ff597424 */ /* 0x000fe200078e00ff */
[----:B------:R-:W-:Y:S01]  /*0920*/  SHF.R.S32.HI R8, RZ, 0x1f, R8 ;  /* 0x0000001fff087819 */ /* 0x000fe20000011408 */
[----:B------:R-:W-:Y:S01]  /*0930*/  NOP ;  /* 0x0000000000007918 */ /* 0x000fe20000000000 */
[----:B------:R-:W-:-:S02]  /*0940*/  ISETP.EQ.OR P2, PT, R3, 0x3, !P4 ;  /* 0x000000030300780c */ /* 0x000fc40006742670 */
[----:B------:R-:W-:Y:S02]  /*0950*/  LEA.HI R8, R8, R9, RZ, 0x2 ;  /* 0x0000000908087211 */ /* 0x000fe400078f10ff */
[----:B------:R-:W-:Y:S02]  /*0960*/  ISETP.EQ.AND P2, PT, R10, RZ, P2 ;  /* 0x000000ff0a00720c */ /* 0x000fe40001742270 */
[----:B------:R-:W-:Y:S02]  /*0970*/  LOP3.LUT R8, R8, 0xfffffffc, RZ, 0xc0, !PT ;  /* 0xfffffffc08087812 */ /* 0x000fe400078ec0ff */
[----:B-1----:R-:W-:Y:S01]  /*0980*/  ISETP.NE.OR P1, PT, R2, RZ, !P1 ;  /* 0x000000ff0200720c */ /* 0x002fe20004f25670 */
[----:B---3--:R-:W-:Y:S01]  /*0990*/  IMAD.MOV R16, RZ, RZ, -R14 ;  /* 0x000000ffff107224 */ /* 0x008fe200078e0a0e */
[----:B------:R-:W-:Y:S01]  /*09a0*/  SEL R19, RZ, 0x1, !P2 ;  /* 0x00000001ff137807 */ /* 0x000fe20005000000 */
[----:B------:R-:W-:Y:S01]  /*09b0*/  IMAD.IADD R8, R9, 0x1, -R8 ;  /* 0x0000000109087824 */ /* 0x000fe200078e0a08 */
[----:B------:R-:W1:Y:S03]  /*09c0*/  LDC R14, c[0x0][0x140] ;  /* 0x00005000ff0e7b82 */ /* 0x000e660000000800 */
[----:B------:R-:W-:Y:S01]  /*09d0*/  IMAD R13, R13, 0x4, R8 ;  /* 0x000000040d0d7824 */ /* 0x000fe200078e0208 */
[----:B-----5:R-:W-:-:S03]  /*09e0*/  I2FP.F32.U32 R8, R6 ;  /* 0x0000000600087245 */ /* 0x020fc60000201000 */
[C---:B------:R-:W-:Y:S01]  /*09f0*/  IMAD.SHL.U32 R88, R13.reuse, 0x4, RZ ;  /* 0x000000040d587824 */ /* 0x040fe200078e00ff */
[----:B------:R-:W-:Y:S01]  /*0a00*/  LEA.HI R2, R13, R13, RZ, 0x1 ;  /* 0x0000000d0d027211 */ /* 0x000fe200078f08ff */
[----:B------:R-:W-:Y:S01]  /*0a10*/  FMUL R12, R8, UR4 ;  /* 0x00000004080c7c20 */ /* 0x000fe20008400000 */
[----:B------:R-:W3:Y:S01]  /*0a20*/  LDC R9, c[0x0][0x148] ;  /* 0x00005200ff097b82 */ /* 0x000ee20000000800 */
[----:B------:R-:W-:Y:S01]  /*0a30*/  VOTEU.ALL UP0, P1 ;  /* 0x00000000003f7886 */ /* 0x000fe20000800000 */
[----:B------:R-:W-:Y:S01]  /*0a40*/  LOP3.LUT R2, R2, 0xfffffffe, RZ, 0xc0, !PT ;  /* 0xfffffffe02027812 */ /* 0x000fe200078ec0ff */
[----:B--2---:R-:W-:Y:S01]  /*0a50*/  IMAD R8, R15, R16, UR9 ;  /* 0x000000090f087e24 */ /* 0x004fe2000f8e0210 */
[C---:B------:R-:W-:Y:S01]  /*0a60*/  LOP3.LUT R88, R13.reuse, 0xc, R88, 0x78, !PT ;  /* 0x0000000c0d587812 */ /* 0x040fe200078e7858 */
[----:B------:R-:W2:Y:S01]  /*0a70*/  F2I.U32.TRUNC.NTZ R12, R12 ;  /* 0x0000000c000c7305 */ /* 0x000ea2000020f000 */
[----:B------:R-:W-:Y:S01]  /*0a80*/  UMOV UR4, 0x20 ;  /* 0x0000002000047882 */ /* 0x000fe20000000000 */
[----:B------:R-:W-:Y:S01]  /*0a90*/  IMAD.IADD R15, R13, 0x1, -R2 ;  /* 0x000000010d0f7824 */ /* 0x000fe200078e0a02 */
[----:B------:R-:W5:Y:S01]  /*0aa0*/  @!UP0 S2UR UR7, SR_CgaCtaId ;  /* 0x00000000000789c3 */ /* 0x000f620000008800 */
[----:B------:R-:W-:Y:S01]  /*0ab0*/  @!UP0 UMOV UR6, 0x400 ;  /* 0x0000040000068882 */ /* 0x000fe20000000000 */
[----:B------:R-:W-:-:S04]  /*0ac0*/  @!UP0 UIADD3 UR4, -UR4, 0x100000, URZ ;  /* 0x0010000004048890 */ /* 0x000fc8000fffe13f */
[----:B------:R-:W-:Y:S02]  /*0ad0*/  @!UP0 USHF.L.U32 UR5, UR4, 0xb, URZ ;  /* 0x0000000b04058899 */ /* 0x000fe4000800063f */
[----:B------:R-:W-:Y:S01]  /*0ae0*/  @!UP0 USHF.L.U32 UR4, UR4, 0x1, URZ ;  /* 0x0000000104048899 */ /* 0x000fe2000800063f */
[----:B------:R-:W-:Y:S01]  /*0af0*/  ISETP.NE.AND P5, PT, R15, R8, PT ;  /* 0x000000080f00720c */ /* 0x000fe20003fa5270 */
[----:B------:R-:W-:Y:S01]  /*0b00*/  VOTEU.ALL UP1, P1 ;  /* 0x00000000003f7886 */ /* 0x000fe20000820000 */
[----:B-1----:R-:W-:Y:S01]  /*0b10*/  ISETP.EQ.U32.AND P2, PT, R14, 0x1, PT ;  /* 0x000000010e00780c */ /* 0x002fe20003f42070 */
[----:B--2---:R-:W-:Y:S02]  /*0b20*/  IMAD.MOV R23, RZ, RZ, -R12 ;  /* 0x000000ffff177224 */ /* 0x004fe400078e0a0c */
[----:B------:R-:W-:Y:S02]  /*0b30*/  VIADD R12, R10, 0xffffffff ;  /* 0xffffffff0a0c7836 */ /* 0x000fe40000000000 */
[----:B---3--:R-:W-:-:S06]  /*0b40*/  IMAD R13, R9, R23, R6 ;  /* 0x00000017090d7224 */ /* 0x008fcc00078e0206 */
[----:B------:R-:W-:-:S04]  /*0b50*/  @P5 LEA.HI R2, R88, R88, RZ, 0x1 ;  /* 0x0000005858025211 */ /* 0x000fc800078f08ff */
[----:B------:R-:W-:Y:S01]  /*0b60*/  @P5 SHF.R.S32.HI R2, RZ, 0x1, R2 ;  /* 0x00000001ff025819 */ /* 0x000fe20000011402 */
[----:B-----5:R-:W-:-:S03]  /*0b70*/  @!UP0 ULEA UR6, UR7, UR6, 0x18 ;  /* 0x0000000607068291 */ /* 0x020fc6000f8ec03f */
[----:B------:R-:W-:Y:S01]  /*0b80*/  @P5 ISETP.NE.AND P6, PT, R2, R13, PT ;  /* 0x0000000d0200520c */ /* 0x000fe20003fc5270 */
[----:B------:R-:W-:Y:S01]  /*0b90*/  VOTEU.ALL UP0, P1 ;  /* 0x00000000003f7886 */ /* 0x000fe20000800000 */
[----:B------:R-:W-:Y:S02]  /*0ba0*/  LOP3.LUT P1, RZ, R11, 0x7, RZ, 0xc0, !PT ;  /* 0x000000070bff7812 */ /* 0x000fe4000782c0ff */
[----:B------:R-:W-:Y:S02]  /*0bb0*/  @P5 SEL R89, RZ, 0x1, P6 ;  /* 0x00000001ff595807 */ /* 0x000fe40003000000 */
[----:B------:R-:W-:Y:S02]  /*0bc0*/  ISETP.NE.AND P5, PT, R10, RZ, PT ;  /* 0x000000ff0a00720c */ /* 0x000fe40003fa5270 */
[----:B------:R-:W-:Y:S02]  /*0bd0*/  ISETP.LT.U32.AND P1, PT, R88, 0x2, !P1 ;  /* 0x000000025800780c */ /* 0x000fe40004f21070 */
[----:B------:R-:W-:Y:S01]  /*0be0*/  ISETP.EQ.AND P6, PT, R3, 0x2, !P5 ;  /* 0x000000020300780c */ /* 0x000fe20006fc2270 */
[----:B------:R-:W1:Y:S02]  /*0bf0*/  FENCE.VIEW.ASYNC.S ;  /* 0x00000000000073c6 */ /* 0x000e640000000000 */
[----:B-1----:R1:W2:Y:S01]  /*0c00*/  @!UP0 SYNCS.EXCH.64 URZ, [UR6+0xa0], UR4 ;  /* 0x0000a004063f85b2 */ /* 0x0022a20008000100 */
[----:B------:R-:W-:-:S02]  /*0c10*/  SEL R2, RZ, 0x1, !P1 ;  /* 0x00000001ff027807 */ /* 0x000fc40004800000 */
[----:B------:R-:W-:Y:S02]  /*0c20*/  ISETP.GE.U32.AND P1, PT, R12, 0x2, PT ;  /* 0x000000020c00780c */ /* 0x000fe40003f26070 */
[----:B------:R-:W-:Y:S02]  /*0c30*/  SEL R18, RZ, 0x1, !P6 ;  /* 0x00000001ff127807 */ /* 0x000fe40007000000 */
[----:B------:R-:W-:Y:S02]  /*0c40*/  LOP3.LUT R89, R89, R2, RZ, 0xc0, !PT ;  /* 0x0000000259597212 */ /* 0x000fe400078ec0ff */
[----:B------:R-:W-:Y:S02]  /*0c50*/  SEL R18, R18, 0x2, P1 ;  /* 0x0000000212127807 */ /* 0x000fe40000800000 */
[----:B------:R-:W-:Y:S01]  /*0c60*/  SEL R19, R19, 0x2, P1 ;  /* 0x0000000213137807 */ /* 0x000fe20000800000 */
[----:B------:R1:W3:Y:S01]  /*0c70*/  @!UP1 SYNCS.EXCH.64 URZ, [UR6+0xa8], UR4 ;  /* 0x0000a804063f95b2 */ /* 0x0002e20008000100 */
[----:B------:R-:W-:Y:S01]  /*0c80*/  NOP ;  /* 0x0000000000007918 */ /* 0x000fe20000000000 */
[----:B------:R-:W-:Y:S05]  /*0c90*/  @!P2 BRA `(.L_x_8) ;  /* 0x000000000008a947 */ /* 0x000fea0003800000 */
[----:B--234-:R-:W-:Y:S01]  /*0ca0*/  UCGABAR_ARV ;  /* 0x00000000000079c7 */ /* 0x01cfe20008000000 */
[----:B------:R-:W-:Y:S05]  /*0cb0*/  BRA `(.L_x_9) ;  /* 0x0000000000047947 */ /* 0x000fea0003800000 */
.L_x_8:
[----:B--234-:R-:W-:Y:S01]  /*0cc0*/  NOP ;  /* 0x0000000000007918 */ /* 0x01cfe20000000000 */
.L_x_9:
[----:B------:R-:W2:Y:S01]  /*0cd0*/  LDC R2, c[0x0][0x904] ;  /* 0x00024100ff027b82 */ /* 0x000ea20000000800 */
[----:B------:R-:W-:Y:S02]  /*0ce0*/  IMAD.U32 R10, RZ, RZ, UR9 ;  /* 0x00000009ff0a7e24 */ /* 0x000fe4000f8e00ff */
[----:B------:R-:W-:Y:S01]  /*0cf0*/  IMAD.MOV.U32 R11, RZ, RZ, RZ ;  /* 0x000000ffff0b7224 */ /* 0x000fe200078e00ff */
[----:B--2---:R-:W-:-:S04]  /*0d00*/  ISETP.NE.AND P1, PT, R2, 0x1, PT ;  /* 0x000000010200780c */ /* 0x004fc80003f25270 */
[----:B------:R-:W-:-:S09]  /*0d10*/  P2R R7, PR, RZ, 0x2 ;  /* 0x00000002ff077803 */ /* 0x000fd20000000000 */
[----:B------:R-:W2:Y:S01]  /*0d20*/  @P1 LDC R17, c[0x0][0x10] ;  /* 0x00000400ff111b82 */ /* 0x000ea20000000800 */
[----:B------:R-:W-:Y:S02]  /*0d30*/  @P1 IMAD.MOV.U32 R7, RZ, RZ, RZ ;  /* 0x000000ffff071224 */ /* 0x000fe400078e00ff */
[----:B------:R-:W-:-:S05]  /*0d40*/  @P1 IMAD.MOV.U32 R15, RZ, RZ, RZ ;  /* 0x000000ffff0f1224 */ /* 0x000fca00078e00ff */
[----:B------:R-:W3:Y:S01]  /*0d50*/  @!P1 LDC R13, c[0x0][0xc] ;  /* 0x00000300ff0d9b82 */ /* 0x000ee20000000800 */
[----:B-1----:R-:W-:Y:S01]  /*0d60*/  ULDC UR4, c[0x0][0xc] ;  /* 0x0000030000047ab9 */ /* 0x002fe20000000800 */
[----:B------:R-:W-:Y:S01]  /*0d70*/  ULDC UR5, c[0x0][0x10] ;  /* 0x0000040000057ab9 */ /* 0x000fe20000000800 */
[----:B------:R-:W-:Y:S01]  /*0d80*/  ULDC UR6, c[0x0][0x14] ;  /* 0x0000050000067ab9 */ /* 0x000fe20000000800 */
[----:B------:R-:W-:-:S04]  /*0d90*/  UIMAD.WIDE.U32 UR4, UR4, UR5, URZ ;  /* 0x00000005040472a5 */ /* 0x000fc8000f8e003f */
[----:B------:R-:W-:Y:S02]  /*0da0*/  UIMAD.WIDE.U32 UR38, UR4, UR6, URZ ;  /* 0x00000006042672a5 */ /* 0x000fe4000f8e003f */
[----:B------:R-:W-:-:S04]  /*0db0*/  UIMAD UR37, UR5, UR6, URZ ;  /* 0x00000006052572a4 */ /* 0x000fc8000f8e023f */
[----:B------:R-:W-:Y:S01]  /*0dc0*/  UIADD3 UR37, UR39, UR37, URZ ;  /* 0x0000002527257290 */ /* 0x000fe2000fffe03f */
[----:B--2---:R-:W-:-:S04]  /*0dd0*/  @P1 IMAD.WIDE.U32 R16, R17, UR9, R6 ;  /* 0x0000000911101c25 */ /* 0x004fc8000f8e0006 */
[----:B------:R-:W-:Y:S02]  /*0de0*/  @P1 IMAD.IADD R17, R17, 0x1, R15 ;  /* 0x0000000111111824 */ /* 0x000fe400078e020f */
[----:B---3--:R-:W-:-:S04]  /*0df0*/  @!P1 IMAD.WIDE.U32 R10, R6, R13, R10 ;  /* 0x0000000d060a9225 */ /* 0x008fc800078e000a */
[----:B------:R-:W-:Y:S02]  /*0e00*/  @!P1 IMAD.MOV.U32 R16, RZ, RZ, R10 ;  /* 0x000000ffff109224 */ /* 0x000fe400078e000a */
[----:B------:R-:W-:Y:S01]  /*0e10*/  @!P1 IMAD.MOV.U32 R17, RZ, RZ, R11 ;  /* 0x000000ffff119224 */ /* 0x000fe200078e000b */
[----:B------:R-:W-:Y:S06]  /*0e20*/  @!P2 BRA `(.L_x_10) ;  /* 0x00000000000ca947 */ /* 0x000fec0003800000 */
[----:B------:R-:W-:Y:S01]  /*0e30*/  UCGABAR_WAIT ;  /* 0x0000000000007dc7 */ /* 0x000fe20008000000 */
[----:B------:R-:W-:Y:S01]  /*0e40*/  CCTL.IVALL ;  /* 0x00000000ff00798f */ /* 0x000fe20002000000 */
[----:B------:R-:W-:Y:S05]  /*0e50*/  BRA `(.L_x_11) ;  /* 0x0000000000047947 */ /* 0x000fea0003800000 */
.L_x_10:
[----:B------:R-:W-:Y:S06]  /*0e60*/  BAR.SYNC.DEFER_BLOCKING 0x0 ;  /* 0x0000000000007b1d */ /* 0x000fec0000010000 */
.L_x_11:
[----:B------:R-:W1:Y:S01]  /*0e70*/  S2UR UR36, SR_CgaCtaId ;  /* 0x00000000002479c3 */ /* 0x000e620000008800 */
[----:B------:R-:W-:Y:S04]  /*0e80*/  BSSY B6, `(.L_x_12) ;  /* 0x00006a2000067945 */ /* 0x000fe80003800000 */
[----:B------:R-:W-:Y:S05]  /*0e90*/  @!P5 BRA `(.L_x_13) ;  /* 0x000000400050d947 */ /* 0x000fea0003800000 */
[----:B------:R-:W-:-:S13]  /*0ea0*/  ISETP.GT.U32.AND P0, PT, R12, 0x1, PT ;  /* 0x000000010c00780c */ /* 0x000fda0003f04070 */
[----:B------:R-:W-:Y:S05]  /*0eb0*/  @P0 BRA `(.L_x_14) ;  /* 0x0000006800780947 */ /* 0x000fea0003800000 */
[----:B------:R-:W-:Y:S01]  /*0ec0*/  ULDC.64 UR4, c[0x0][0x8f8] ;  /* 0x00023e0000047ab9 */ /* 0x000fe20000000a00 */
[----:B------:R-:W-:Y:S01]  /*0ed0*/  UMOV UR47, 0xffffffff ;  /* 0xffffffff002f7882 */ /* 0x000fe20000000000 */
[----:B------:R-:W-:Y:S01]  /*0ee0*/  ISETP.GE.U32.AND P0, PT, R16, UR4, PT ;  /* 0x0000000410007c0c */ /* 0x000fe2000bf06070 */
[----:B------:R-:W-:Y:S01]  /*0ef0*/  IMAD.MOV.U32 R22, RZ, RZ, -0x1 ;  /* 0xffffffffff167424 */ /* 0x000fe200078e00ff */
[----:B------:R-:W-:Y:S01]  /*0f00*/  PRMT R90, RZ, 0x7610, R90 ;  /* 0x00007610ff5a7816 */ /* 0x000fe2000000005a */
[----:B------:R-:W-:Y:S01]  /*0f10*/  IMAD.MOV.U32 R100, RZ, RZ, -0x1 ;  /* 0xffffffffff647424 */ /* 0x000fe200078e00ff */
[----:B------:R-:W-:Y:S02]  /*0f20*/  ISETP.GE.U32.AND.EX P0, PT, R17, UR5, PT, P0 ;  /* 0x0000000511007c0c */ /* 0x000fe4000bf06100 */
[----:B------:R-:W-:-:S11]  /*0f30*/  PRMT R3, RZ, 0x7610, R3 ;  /* 0x00007610ff037816 */ /* 0x000fd60000000003 */
[----:B------:R-:W-:Y:S05]  /*0f40*/  @P0 BRA `(.L_x_15) ;  /* 0x00000004002c0947 */ /* 0x000fea0003800000 */
[----:B------:R-:W2:Y:S01]  /*0f50*/  LDC.64 R20, c[0x0][0x8d0] ;  /* 0x00023400ff147b82 */ /* 0x000ea20000000a00 */
[----:B------:R-:W-:Y:S02]  /*0f60*/  IMAD.MOV.U32 R4, RZ, RZ, R16 ;  /* 0x000000ffff047224 */ /* 0x000fe400078e0010 */
[----:B------:R-:W-:-:S05]  /*0f70*/  IMAD.MOV.U32 R5, RZ, RZ, R17 ;  /* 0x000000ffff057224 */ /* 0x000fca00078e0011 */
[----:B------:R-:W3:Y:S08]  /*0f80*/  LDC R14, c[0x0][0x8d8] ;  /* 0x00023600ff0e7b82 */ /* 0x000ef00000000800 */
[----:B------:R-:W4:Y:S01]  /*0f90*/  LDC.64 R24, c[0x0][0x8c8] ;  /* 0x00023200ff187b82 */ /* 0x000f220000000a00 */
[----:B--2---:R-:W-:-:S04]  /*0fa0*/  ISETP.NE.U32.AND P0, PT, R20, RZ, PT ;  /* 0x000000ff1400720c */ /* 0x004fc80003f05070 */
[----:B------:R-:W-:-:S13]  /*0fb0*/  ISETP.NE.AND.EX P0, PT, R21, RZ, PT, P0 ;  /* 0x000000ff1500720c */ /* 0x000fda0003f05300 */
[----:B---34-:R-:W-:Y:S05]  /*0fc0*/  @!P0 BRA `(.L_x_16) ;  /* 0x0000000000288947 */ /* 0x018fea0003800000 */
[----:B------:R-:W2:Y:S02]  /*0fd0*/  LDC R3, c[0x0][0x8dc] ;  /* 0x00023700ff037b82 */ /* 0x000ea40000000800 */
[----:B--2---:R-:W-:-:S05]  /*0fe0*/  IADD3 R3, P0, R16, R3, RZ ;  /* 0x0000000310037210 */ /* 0x004fca0007f1e0ff */
[----:B------:R-:W-:-:S04]  /*0ff0*/  IMAD.X R15, RZ, RZ, R17, P0 ;  /* 0x000000ffff0f7224 */ /* 0x000fc800000e0611 */
[----:B------:R-:W-:-:S04]  /*1000*/  IMAD.WIDE.U32 R4, R15, R20, RZ ;  /* 0x000000140f047225 */ /* 0x000fc800078e00ff */
[----:B------:R-:W-:-:S04]  /*1010*/  IMAD.WIDE.U32 R10, P0, R3, R21, R4 ;  /* 0x00000015030a7225 */ /* 0x000fc80007800004 */
[----:B------:R-:W-:-:S04]  /*1020*/  IMAD.WIDE.U32 R4, R3, R20, RZ ;  /* 0x0000001403047225 */ /* 0x000fc800078e00ff */
[----:B------:R-:W-:Y:S01]  /*1030*/  IMAD.X R13, RZ, RZ, RZ, P0 ;  /* 0x000000ffff0d7224 */ /* 0x000fe200000e06ff */
[----:B------:R-:W-:Y:S01]  /*1040*/  IADD3 RZ, P0, R5, R10, RZ ;  /* 0x0000000a05ff7210 */ /* 0x000fe20007f1e0ff */
[----:B------:R-:W-:-:S04]  /*1050*/  IMAD.MOV.U32 R12, RZ, RZ, R11 ;  /* 0x000000ffff0c7224 */ /* 0x000fc800078e000b */
[----:B------:R-:W-:-:S08]  /*1060*/  IMAD.WIDE.U32.X R4, R15, R21, R12, P0 ;  /* 0x000000150f047225 */ /* 0x000fd000000e040c */
.L_x_16:
[----:B------:R-:W2:Y:S01]  /*1070*/  LDC.64 R26, c[0x0][0x8e8] ;  /* 0x00023a00ff1a7b82 */ /* 0x000ea20000000a00 */
[-CC-:B------:R-:W-:Y:S01]  /*1080*/  SHF.R.U64 R29, R4, R14.reuse, R5.reuse ;  /* 0x0000000e041d7219 */ /* 0x180fe20000001205 */
[----:B------:R-:W-:Y:S01]  /*1090*/  IMAD R23, R9, R23, R6 ;  /* 0x0000001709177224 */ /* 0x000fe200078e0206 */
[----:B------:R-:W-:Y:S01]  /*10a0*/  SHF.R.U32.HI R3, RZ, R14, R5 ;  /* 0x0000000eff037219 */ /* 0x000fe20000011605 */
[----:B------:R-:W-:Y:S01]  /*10b0*/  IMAD.MOV.U32 R30, RZ, RZ, 0x1 ;  /* 0x00000001ff1e7424 */ /* 0x000fe200078e00ff */
[----:B------:R-:W-:-:S03]  /*10c0*/  IADD3 R7, P0, RZ, -R29, RZ ;  /* 0x8000001dff077210 */ /* 0x000fc60007f1e0ff */
[----:B------:R-:W3:Y:S02]  /*10d0*/  LDC R12, c[0x0][0x8c0] ;  /* 0x00023000ff0c7b82 */ /* 0x000ee40000000800 */
[----:B------:R-:W-:Y:S02]  /*10e0*/  IMAD.X R3, RZ, RZ, ~R3, P0 ;  /* 0x000000ffff037224 */ /* 0x000fe400000e0e03 */
[----:B------:R-:W-:-:S04]  /*10f0*/  IMAD.WIDE.U32 R4, R7, R24, R16 ;  /* 0x0000001807047225 */ /* 0x000fc800078e0010 */
[----:B------:R-:W4:Y:S01]  /*1100*/  LDC R11, c[0x0][0x8b0] ;  /* 0x00022c00ff0b7b82 */ /* 0x000f220000000800 */
[----:B------:R-:W-:-:S04]  /*1110*/  IMAD R10, R3, R24, RZ ;  /* 0x00000018030a7224 */ /* 0x000fc800078e02ff */
[----:B------:R-:W-:Y:S02]  /*1120*/  IMAD R3, R7, R25, R10 ;  /* 0x0000001907037224 */ /* 0x000fe400078e020a */
[----:B------:R-:W-:Y:S01]  /*1130*/  IMAD.MOV.U32 R10, RZ, RZ, -0x1 ;  /* 0xffffffffff0a7424 */ /* 0x000fe200078e00ff */
[----:B------:R-:W5:Y:S01]  /*1140*/  LDC R21, c[0x0][0x900] ;  /* 0x00024000ff157b82 */ /* 0x000f620000000800 */
[----:B------:R-:W-:Y:S01]  /*1150*/  IMAD.IADD R3, R5, 0x1, R3 ;  /* 0x0000000105037824 */ /* 0x000fe200078e0203 */
[----:B--2---:R-:W-:-:S04]  /*1160*/  ISETP.NE.U32.AND P0, PT, R26, RZ, PT ;  /* 0x000000ff1a00720c */ /* 0x004fc80003f05070 */
[----:B------:R-:W-:Y:S02]  /*1170*/  ISETP.NE.AND.EX P0, PT, R27, RZ, PT, P0 ;  /* 0x000000ff1b00720c */ /* 0x000fe40003f05300 */
[----:B------:R-:W2:Y:S01]  /*1180*/  LDC R14, c[0x0][0x8a8] ;  /* 0x00022a00ff0e7b82 */ /* 0x000ea20000000800 */
[-CC-:B---3--:R-:W-:Y:S02]  /*1190*/  SHF.R.U64 R15, R4, R12.reuse, R3.reuse ;  /* 0x0000000c040f7219 */ /* 0x188fe40000001203 */
[----:B------:R-:W-:-:S05]  /*11a0*/  SHF.R.U32.HI R4, RZ, R12, R3 ;  /* 0x0000000cff047219 */ /* 0x000fca0000011603 */
[----:B------:R-:W3:Y:S01]  /*11b0*/  LDC R20, c[0x0][0x8f0] ;  /* 0x00023c00ff147b82 */ /* 0x000ee20000000800 */
[-CC-:B----4-:R-:W-:Y:S02]  /*11c0*/  SHF.R.U64 R12, R15, R11.reuse, R4.reuse ;  /* 0x0000000b0f0c7219 */ /* 0x190fe40000001204 */
[----:B------:R-:W-:-:S05]  /*11d0*/  SHF.R.U32.HI R4, RZ, R11, R4 ;  /* 0x0000000bff047219 */ /* 0x000fca0000011604 */
[----:B------:R-:W4:Y:S01]  /*11e0*/  LDC R22, c[0x0][0x8e0] ;  /* 0x00023800ff167b82 */ /* 0x000f220000000800 */
[-CC-:B-----5:R-:W-:Y:S02]  /*11f0*/  SHF.R.U64 R28, R12, R21.reuse, R4.reuse ;  /* 0x000000150c1c7219 */ /* 0x1a0fe40000001204 */
[-C--:B------:R-:W-:Y:S02]  /*1200*/  SHF.L.U32 R3, R10, R21.reuse, RZ ;  /* 0x000000150a037219 */ /* 0x080fe400000006ff */
[----:B------:R-:W-:Y:S01]  /*1210*/  SHF.R.U32.HI R5, RZ, R21, R4 ;  /* 0x00000015ff057219 */ /* 0x000fe20000011604 */
[----:B------:R-:W-:Y:S01]  /*1220*/  IMAD.MOV.U32 R4, RZ, RZ, R28 ;  /* 0x000000ffff047224 */ /* 0x000fe200078e001c */
[----:B------:R-:W-:Y:S01]  /*1230*/  LOP3.LUT R9, RZ, R3, RZ, 0x33, !PT ;  /* 0x00000003ff097212 */ /* 0x000fe200078e33ff */
[----:B------:R-:W1:Y:S01]  /*1240*/  LDC R24, c[0x0][0x8b8] ;  /* 0x00022e00ff187b82 */ /* 0x000e620000000800 */
[----:B------:R-:W-:Y:S05]  /*1250*/  @!P0 BRA `(.L_x_17) ;  /* 0x0000000000288947 */ /* 0x000fea0003800000 */
[----:B------:R-:W5:Y:S02]  /*1260*/  LDC R3, c[0x0][0x8f4] ;  /* 0x00023d00ff037b82 */ /* 0x000f640000000800 */
[----:B-----5:R-:W-:-:S05]  /*1270*/  IADD3 R3, P0, R28, R3, RZ ;  /* 0x000000031c037210 */ /* 0x020fca0007f1e0ff */
        /* <DEDUP_REMOVED lines=8> */
.L_x_17:
[----:B---3--:R-:W-:Y:S01]  /*1300*/  SHF.R.U64 R5, R4, R20, R5 ;  /* 0x0000001404057219 */ /* 0x008fe20000001205 */
[----:B--2---:R-:W-:Y:S01]  /*1310*/  VIADD R6, R14, 0xffffffff ;  /* 0xffffffff0e067836 */ /* 0x004fe20000000000 */
[----:B------:R-:W-:Y:S02]  /*1320*/  SHF.L.U32 R3, R30, R21, RZ ;  /* 0x000000151e037219 */ /* 0x000fe400000006ff */
[----:B------:R-:W-:Y:S01]  /*1330*/  LOP3.LUT R4, R12, R9, RZ, 0xc0, !PT ;  /* 0x000000090c047212 */ /* 0x000fe200078ec0ff */
[----:B------:R-:W-:Y:S01]  /*1340*/  IMAD.MOV R7, RZ, RZ, -R5 ;  /* 0x000000ffff077224 */ /* 0x000fe200078e0a05 */
[----:B------:R-:W-:Y:S02]  /*1350*/  SEL R8, R8, R23, !P1 ;  /* 0x0000001708087207 */ /* 0x000fe40004800000 */
[----:B------:R-:W-:Y:S01]  /*1360*/  LOP3.LUT R6, R15, R6, RZ, 0xc0, !PT ;  /* 0x000000060f067212 */ /* 0x000fe200078ec0ff */
[----:B------:R-:W-:Y:S01]  /*1370*/  IMAD R5, R3, R5, R4 ;  /* 0x0000000503057224 */ /* 0x000fe200078e0204 */
[----:B------:R-:W-:Y:S01]  /*1380*/  R2UR UR47, R29 ;  /* 0x000000001d2f72ca */ /* 0x000fe200000e0000 */
[----:B----4-:R-:W-:-:S02]  /*1390*/  IMAD R3, R7, R22, R28 ;  /* 0x0000001607037224 */ /* 0x010fc400078e021c */
[----:B-1----:R-:W-:Y:S02]  /*13a0*/  IMAD R8, R5, R24, R8 ;  /* 0x0000001805087224 */ /* 0x002fe400078e0208 */
[----:B------:R-:W-:Y:S02]  /*13b0*/  IMAD R3, R3, R14, R6 ;  /* 0x0000000e03037224 */ /* 0x000fe400078e0206 */
[----:B------:R-:W-:-:S03]  /*13c0*/  IMAD.MOV.U32 R4, RZ, RZ, 0x1 ;  /* 0x00000001ff047424 */ /* 0x000fc600078e00ff */
[----:B------:R-:W-:Y:S02]  /*13d0*/  SEL R100, R3, R8, !P1 ;  /* 0x0000000803647207 */ /* 0x000fe40004800000 */
[----:B------:R-:W-:Y:S02]  /*13e0*/  SEL R22, R8, R3, !P1 ;  /* 0x0000000308167207 */ /* 0x000fe40004800000 */
[----:B------:R-:W-:-:S07]  /*13f0*/  PRMT R3, R4, 0x7610, R3 ;  /* 0x0000761004037816 */ /* 0x000fce0000000003 */
.L_x_15:
[----:B------:R-:W-:-:S08]  /*1400*/  NOP ;  /* 0x0000000000007918 */ /* 0x000fd00000000000 */
[----:B------:R-:W2:Y:S02]  /*1410*/  USETMAXREG.TRY_ALLOC.CTAPOOL UP0, 0xe8 ;  /* 0x000000e8000079c8 */ /* 0x000ea40008000600 */
[----:B--2---:R-:W-:-:S13]  /*1420*/  PLOP3.LUT P0, PT, PT, PT, UP0, 0x80, 0x0 ;  /* 0x000000000000781c */ /* 0x004fda0003f0f008 */
[----:B------:R-:W-:Y:S05]  /*1430*/  @!P0 BRA `(.L_x_15) ;  /* 0xfffffffc00f08947 */ /* 0x000fea000383ffff */
[----:B------:R-:W-:Y:S02]  /*1440*/  ULDC.64 UR4, c[0x0][0x590] ;  /* 0x0001640000047ab9 */ /* 0x000fe40000000a00 */
[----:B------:R-:W-:Y:S02]  /*1450*/  IMAD.U32 R107, RZ, RZ, UR4 ;  /* 0x00000004ff6b7e24 */ /* 0x000fe4000f8e00ff */
[----:B------:R-:W-:-:S03]  /*1460*/  IMAD.U32 R109, RZ, RZ, UR5 ;  /* 0x00000005ff6d7e24 */ /* 0x000fc6000f8e00ff */
[----:B------:R-:W-:-:S04]  /*1470*/  ISETP.NE.U32.AND P1, PT, R107, RZ, PT ;  /* 0x000000ff6b00720c */ /* 0x000fc80003f25070 */
[----:B------:R-:W-:-:S13]  /*1480*/  ISETP.NE.AND.EX P0, PT, R109, RZ, PT, P1 ;  /* 0x000000ff6d00720c */ /* 0x000fda0003f05310 */
[----:B------:R-:W-:Y:S05]  /*1490*/  @P0 BRA `(.L_x_18) ;  /* 0x00000000002c0947 */ /* 0x000fea0003800000 */
[----:B------:R-:W-:Y:S02]  /*14a0*/  ULDC.64 UR4, c[0x0][0x588] ;  /* 0x0001620000047ab9 */ /* 0x000fe40000000a00 */
[----:B------:R-:W-:-:S04]  /*14b0*/  ISETP.NE.U32.AND P0, PT, RZ, UR4, PT ;  /* 0x00000004ff007c0c */ /* 0x000fc8000bf05070 */
[----:B------:R-:W-:-:S13]  /*14c0*/  ISETP.NE.AND.EX P0, PT, RZ, UR5, PT, P0 ;  /* 0x00000005ff007c0c */ /* 0x000fda000bf05300 */
[----:B------:R-:W-:Y:S05]  /*14d0*/  @!P0 BRA `(.L_x_19) ;  /* 0x0000000000108947 */ /* 0x000fea0003800000 */
[----:B------:R-:W2:Y:S02]  /*14e0*/  LDC.64 R4, c[0x0][0x588] ;  /* 0x00016200ff047b82 */ /* 0x000ea40000000a00 */
[----:B--2---:R2:W5:Y:S01]  /*14f0*/  LDG.E R91, desc[UR52][R4.64] ;  /* 0x00000034045b7981 */ /* 0x004562000c1e1900 */
[----:B------:R-:W-:Y:S01]  /*1500*/  IMAD.MOV.U32 R90, RZ, RZ, 0x1 ;  /* 0x00000001ff5a7424 */ /* 0x000fe200078e00ff */
[----:B------:R-:W-:Y:S06]  /*1510*/  BRA `(.L_x_18) ;  /* 0x00000000000c7947 */ /* 0x000fec0003800000 */
.L_x_19:
[----:B------:R-:W-:Y:S01]  /*1520*/  ULDC UR4, c[0x0][0x580] ;  /* 0x0001600000047ab9 */ /* 0x000fe20000000800 */
[----:B------:R-:W-:Y:S02]  /*1530*/  IMAD.MOV.U32 R90, RZ, RZ, 0x1 ;  /* 0x00000001ff5a7424 */ /* 0x000fe400078e00ff */
[----:B------:R-:W-:-:S07]  /*1540*/  IMAD.U32 R91, RZ, RZ, UR4 ;  /* 0x00000004ff5b7e24 */ /* 0x000fce000f8e00ff */
.L_x_18:
[----:B------:R-:W-:Y:S02]  /*1550*/  ULDC.64 UR4, c[0x0][0x5b0] ;  /* 0x00016c0000047ab9 */ /* 0x000fe40000000a00 */
[----:B------:R-:W-:-:S04]  /*1560*/  ISETP.NE.U32.AND P0, PT, RZ, UR4, PT ;  /* 0x00000004ff007c0c */ /* 0x000fc8000bf05070 */
[----:B------:R-:W-:-:S13]  /*1570*/  ISETP.NE.AND.EX P0, PT, RZ, UR5, PT, P0 ;  /* 0x00000005ff007c0c */ /* 0x000fda000bf05300 */
[----:B------:R-:W-:Y:S05]  /*1580*/  @P0 BRA `(.L_x_20) ;  /* 0x0000000000240947 */ /* 0x000fea0003800000 */
[----:B------:R-:W-:Y:S02]  /*1590*/  ULDC.64 UR4, c[0x0][0x5a8] ;  /* 0x00016a0000047ab9 */ /* 0x000fe40000000a00 */
[----:B------:R-:W-:-:S04]  /*15a0*/  ISETP.NE.U32.AND P0, PT, RZ, UR4, PT ;  /* 0x00000004ff007c0c */ /* 0x000fc8000bf05070 */
[----:B------:R-:W-:-:S13]  /*15b0*/  ISETP.NE.AND.EX P0, PT, RZ, UR5, PT, P0 ;  /* 0x00000005ff007c0c */ /* 0x000fda000bf05300 */
[----:B------:R-:W-:Y:S05]  /*15c0*/  @!P0 BRA `(.L_x_21) ;  /* 0x00000000000c8947 */ /* 0x000fea0003800000 */
[----:B------:R-:W3:Y:S02]  /*15d0*/  LDC.64 R92, c[0x0][0x5a8] ;  /* 0x00016a00ff5c7b82 */ /* 0x000ee40000000a00 */
[----:B---3--:R3:W5:Y:S01]  /*15e0*/  LDG.E R92, desc[UR52][R92.64] ;  /* 0x000000345c5c7981 */ /* 0x008762000c1e1900 */
[----:B------:R-:W-:Y:S05]  /*15f0*/  BRA `(.L_x_20) ;  /* 0x0000000000087947 */ /* 0x000fea0003800000 */
.L_x_21:
[----:B------:R-:W-:Y:S02]  /*1600*/  ULDC UR4, c[0x0][0x5a0] ;  /* 0x0001680000047ab9 */ /* 0x000fe40000000800 */
[----:B------:R-:W-:-:S07]  /*1610*/  IMAD.U32 R92, RZ, RZ, UR4 ;  /* 0x00000004ff5c7e24 */ /* 0x000fce000f8e00ff */
.L_x_20:
[----:B------:R-:W-:Y:S01]  /*1620*/  LOP3.LUT P2, RZ, R3, 0xff, RZ, 0xc0, !PT ;  /* 0x000000ff03ff7812 */ /* 0x000fe2000784c0ff */
[----:B------:R-:W-:Y:S01]  /*1630*/  UMOV UR40, URZ ;  /* 0x0000003f00287c82 */ /* 0x000fe20008000000 */
[----:B------:R-:W-:-:S11]  /*1640*/  PLOP3.LUT P0, PT, PT, PT, PT, 0x80, 0x0 ;  /* 0x000000000000781c */ /* 0x000fd60003f0f070 */
[----:B------:R-:W-:Y:S05]  /*1650*/  @!P2 BRA `(.L_x_22) ;  /* 0x0000003400c8a947 */ /* 0x000fea0003800000 */
[----:B---3--:R-:W3:Y:S01]  /*1660*/  LDC R93, c[0x0][0x900] ;  /* 0x00024000ff5d7b82 */ /* 0x008ee20000000800 */
[C---:B------:R-:W-:Y:S01]  /*1670*/  IMAD.SHL.U32 R6, R0.reuse, 0x10, RZ ;  /* 0x0000001000067824 */ /* 0x040fe200078e00ff */
[----:B------:R-:W-:Y:S01]  /*1680*/  ULDC UR4, c[0x0][0x28c] ;  /* 0x0000a30000047ab9 */ /* 0x000fe20000000800 */
[----:B------:R-:W-:Y:S01]  /*1690*/  IMAD.SHL.U32 R3, R0, 0x20, RZ ;  /* 0x0000002000037824 */ /* 0x000fe200078e00ff */
[----:B------:R-:W-:Y:S01]  /*16a0*/  UIADD3 UR4, UR4, 0x3f, URZ ;  /* 0x0000003f04047890 */ /* 0x000fe2000fffe03f */
[----:B--2---:R-:W-:Y:S01]  /*16b0*/  SHF.R.U32.HI R5, RZ, 0x1, R0 ;  /* 0x00000001ff057819 */ /* 0x004fe20000011600 */
[----:B------:R-:W-:Y:S01]  /*16c0*/  IMAD.MOV.U32 R8, RZ, RZ, 0x1 ;  /* 0x00000001ff087424 */ /* 0x000fe200078e00ff */
[----:B------:R-:W-:Y:S01]  /*16d0*/  LOP3.LUT R6, R6, 0xe00, RZ, 0xc0, !PT ;  /* 0x00000e0006067812 */ /* 0x000fe200078ec0ff */
[----:B------:R-:W-:Y:S01]  /*16e0*/  USHF.R.S32.HI UR5, URZ, 0x1f, UR4 ;  /* 0x0000001f3f057899 */ /* 0x000fe20008011404 */
[----:B------:R-:W-:Y:S01]  /*16f0*/  LOP3.LUT R4, R3, 0xc0, RZ, 0xc0, !PT ;  /* 0x000000c003047812 */ /* 0x000fe200078ec0ff */
[----:B------:R-:W-:Y:S01]  /*1700*/  IMAD.MOV.U32 R97, RZ, RZ, 0x10 ;  /* 0x00000010ff617424 */ /* 0x000fe200078e00ff */
[----:B------:R-:W-:Y:S01]  /*1710*/  LOP3.LUT R6, R6, 0x20, R3, 0xf8, !PT ;  /* 0x0000002006067812 */ /* 0x000fe200078ef803 */
[----:B------:R-:W-:Y:S01]  /*1720*/  ULEA.HI UR5, UR5, UR4, URZ, 0x6 ;  /* 0x0000000405057291 */ /* 0x000fe2000f8f303f */
[----:B------:R-:W-:Y:S01]  /*1730*/  LOP3.LUT R4, R4, 0x8, R5, 0xf8, !PT ;  /* 0x0000000804047812 */ /* 0x000fe200078ef805 */
[----:B------:R-:W-:Y:S01]  /*1740*/  IMAD.SHL.U32 R5, R0, 0x4, RZ ;  /* 0x0000000400057824 */ /* 0x000fe200078e00ff */
[----:B------:R-:W-:Y:S01]  /*1750*/  LOP3.LUT R3, R6, 0x100, R3, 0xf8, !PT ;  /* 0x0000010006037812 */ /* 0x000fe200078ef803 */
[----:B------:R-:W-:Y:S01]  /*1760*/  IMAD.MOV.U32 R6, RZ, RZ, -0x1 ;  /* 0xffffffffff067424 */ /* 0x000fe200078e00ff */
[----:B------:R-:W-:Y:S01]  /*1770*/  USHF.R.S32.HI UR48, URZ, 0x6, UR5 ;  /* 0x000000063f307899 */ /* 0x000fe20008011405 */
[C---:B------:R-:W-:Y:S01]  /*1780*/  LOP3.LUT P0, RZ, R0.reuse, 0x4, RZ, 0xc0, !PT ;  /* 0x0000000400ff7812 */ /* 0x040fe2000780c0ff */
[----:B------:R-:W-:Y:S01]  /*1790*/  IMAD.MOV.U32 R95, RZ, RZ, 0x1 ;  /* 0x00000001ff5f7424 */ /* 0x000fe200078e00ff */
[----:B------:R-:W-:Y:S01]  /*17a0*/  LOP3.LUT R0, R0, 0xff, RZ, 0xc0, !PT ;  /* 0x000000ff00007812 */ /* 0x000fe200078ec0ff */
[----:B------:R-:W-:Y:S01]  /*17b0*/  UISETP.LT.AND UP0, UPT, UR48, 0x1, UPT ;  /* 0x000000013000788c */ /* 0x000fe2000bf01270 */
[----:B------:R-:W-:Y:S01]  /*17c0*/  LOP3.LUT R4, R4, 0x18, R5, 0x78, !PT ;  /* 0x0000001804047812 */ /* 0x000fe200078e7805 */
[----:B------:R-:W-:Y:S01]  /*17d0*/  ULDC.64 UR54, c[0x0][0x198] ;  /* 0x0000660000367ab9 */ /* 0x000fe20000000a00 */
[-C--:B---3--:R-:W-:Y:S01]  /*17e0*/  SHF.L.U32 R6, R6, R93.reuse, RZ ;  /* 0x0000005d06067219 */ /* 0x088fe200000006ff */
[----:B------:R-:W-:Y:S01]  /*17f0*/  USEL UR49, UR48, 0x1, UP0 ;  /* 0x0000000130317887 */ /* 0x000fe20008000000 */
[----:B------:R-:W-:Y:S01]  /*1800*/  LOP3.LUT R94, R3, R4, RZ, 0xfc, !PT ;  /* 0x00000004035e7212 */ /* 0x000fe200078efcff */
[----:B------:R-:W-:Y:S01]  /*1810*/  VIADD R98, R0, 0x1f ;  /* 0x0000001f00627836 */ /* 0x000fe20000000000 */
[----:B------:R-:W-:Y:S01]  /*1820*/  SHF.L.U32 R93, R8, R93, RZ ;  /* 0x0000005d085d7219 */ /* 0x000fe200000006ff */
[----:B------:R-:W-:Y:S01]  /*1830*/  UMOV UR41, URZ ;  /* 0x0000003f00297c82 */ /* 0x000fe20008000000 */
[----:B------:R-:W-:Y:S01]  /*1840*/  LOP3.LUT R103, R19, 0x1, RZ, 0xfc, !PT ;  /* 0x0000000113677812 */ /* 0x000fe200078efcff */
[----:B------:R-:W-:Y:S01]  /*1850*/  UMOV UR42, URZ ;  /* 0x0000003f002a7c82 */ /* 0x000fe20008000000 */
[----:B------:R-:W-:Y:S01]  /*1860*/  LOP3.LUT R101, R18, 0x1, RZ, 0xfc, !PT ;  /* 0x0000000112657812 */ /* 0x000fe200078efcff */
[----:B------:R-:W-:Y:S01]  /*1870*/  UIADD3 UR49, UR48, -UR49, URZ ;  /* 0x8000003130317290 */ /* 0x000fe2000fffe03f */
[----:B------:R-:W-:Y:S01]  /*1880*/  SHF.R.U32.HI R99, RZ, 0x7, R0 ;  /* 0x00000007ff637819 */ /* 0x000fe20000011600 */
[----:B------:R-:W-:Y:S01]  /*1890*/  UMOV UR43, URZ ;  /* 0x0000003f002b7c82 */ /* 0x000fe20008000000 */
[----:B------:R-:W-:Y:S01]  /*18a0*/  SEL R97, R97, 0xfffffff0, !P0 ;  /* 0xfffffff061617807 */ /* 0x000fe20004000000 */
[----:B------:R-:W-:Y:S01]  /*18b0*/  UMOV UR40, URZ ;  /* 0x0000003f00287c82 */ /* 0x000fe20008000000 */
[----:B------:R-:W-:-:S07]  /*18c0*/  LOP3.LUT R96, RZ, R6, RZ, 0x33, !PT ;  /* 0x00000006ff607212 */ /* 0x000fce00078e33ff */
.L_x_96:
[----:B------:R-:W2:Y:S01]  /*18d0*/  SHFL.IDX PT, R0, R99, RZ, 0x1f ;  /* 0x00001fff63007589 */ /* 0x000ea200000e0000 */
[----:B------:R-:W3:Y:S01]  /*18e0*/  S2UR UR50, SR_CgaCtaId ;  /* 0x00000000003279c3 */ /* 0x000ee20000008800 */
[----:B------:R-:W-:Y:S01]  /*18f0*/  UMOV UR51, 0x400 ;  /* 0x0000040000337882 */ /* 0x000fe20000000000 */
[----:B--2---:R-:W-:Y:S01]  /*1900*/  R2UR UR4, R0 ;  /* 0x00000000000472ca */ /* 0x004fe200000e0000 */
[----:B---3--:R-:W-:-:S12]  /*1910*/  ULEA UR51, UR50, UR51, 0x18 ;  /* 0x0000003332337291 */ /* 0x008fd8000f8ec03f */
[----:B------:R-:W-:-:S04]  /*1920*/  ULEA.HI UR5, UR4, UR4, URZ, 0x1 ;  /* 0x0000000404057291 */ /* 0x000fc8000f8f083f */
[----:B------:R-:W-:-:S04]  /*1930*/  ULOP3.LUT UR5, UR5, 0x7fffe, URZ, 0xc0, !UPT ;  /* 0x0007fffe05057892 */ /* 0x000fc8000f8ec03f */
[----:B------:R-:W-:-:S03]  /*1940*/  UIADD3 UR5, UR4, -UR5, URZ ;  /* 0x8000000504057290 */ /* 0x000fc6000fffe03f */
[----:B------:R-:W-:Y:S01]  /*1950*/  ULDC UR4, c[0x0][0x28c] ;  /* 0x0000a30000047ab9 */ /* 0x000fe20000000800 */
[----:B------:R-:W-:Y:S01]  /*1960*/  ULEA UR5, UR5, UR51, 0xd ;  /* 0x0000003305057291 */ /* 0x000fe2000f8e683f */
[----:B------:R-:W-:-:S03]  /*1970*/  ISETP.LT.AND P0, PT, RZ, UR4, PT ;  /* 0x00000004ff007c0c */ /* 0x000fc6000bf01270 */
[----:B------:R-:W-:-:S04]  /*1980*/  UIADD3 UR5, UR5, 0x8400, URZ ;  /* 0x0000840005057890 */ /* 0x000fc8000fffe03f */
[----:B------:R-:W-:-:S04]  /*1990*/  USHF.R.U32.HI UR5, URZ, 0x4, UR5 ;  /* 0x000000043f057899 */ /* 0x000fc80008011605 */
[----:B------:R-:W-:-:S04]  /*19a0*/  ULOP3.LUT UR5, UR5, 0x3fff, URZ, 0xc0, !UPT ;  /* 0x00003fff05057892 */ /* 0x000fc8000f8ec03f */
[----:B------:R-:W-:Y:S01]  /*19b0*/  ULOP3.LUT UR44, UR5, 0x10000, URZ, 0xfc, !UPT ;  /* 0x00010000052c7892 */ /* 0x000fe2000f8efc3f */
[----:B-1----:R-:W-:Y:S11]  /*19c0*/  @P0 BRA `(.L_x_23) ;  /* 0x0000000000400947 */ /* 0x002ff60003800000 */
[----:B------:R-:W-:Y:S01]  /*19d0*/  MOV R0, 0x0 ;  /* 0x0000000000007802 */ /* 0x000fe20000000f00 */
[----:B------:R-:W-:Y:S01]  /*19e0*/  ULDC.64 UR4, c[0x4][0x70] ;  /* 0x01001c0000047ab9 */ /* 0x000fe20000000a00 */
[----:B------:R-:W-:Y:S01]  /*19f0*/  ULDC.64 UR6, c[0x4][0x8] ;  /* 0x0100020000067ab9 */ /* 0x000fe20000000a00 */
[----:B------:R-:W-:Y:S01]  /*1a00*/  IMAD.U32 R4, RZ, RZ, UR4 ;  /* 0x00000004ff047e24 */ /* 0x000fe2000f8e00ff */
[----:B------:R2:W3:Y:S01]  /*1a10*/  LDC.64 R14, c[0x4][R0] ;  /* 0x01000000000e7b82 */ /* 0x0004e20000000a00 */
[----:B------:R-:W-:Y:S01]  /*1a20*/  IMAD.U32 R5, RZ, RZ, UR5 ;  /* 0x00000005ff057e24 */ /* 0x000fe2000f8e00ff */
[----:B------:R-:W-:Y:S01]  /*1a30*/  ULDC.64 UR4, c[0x4][0x78] ;  /* 0x01001e0000047ab9 */ /* 0x000fe20000000a00 */
[----:B------:R-:W-:Y:S02]  /*1a40*/  IMAD.U32 R10, RZ, RZ, UR6 ;  /* 0x00000006ff0a7e24 */ /* 0x000fe4000f8e00ff */
[----:B------:R-:W-:Y:S02]  /*1a50*/  IMAD.U32 R6, RZ, RZ, UR4 ;  /* 0x00000004ff067e24 */ /* 0x000fe4000f8e00ff */
[----:B------:R-:W-:-:S02]  /*1a60*/  IMAD.U32 R7, RZ, RZ, UR5 ;  /* 0x00000005ff077e24 */ /* 0x000fc4000f8e00ff */
[----:B------:R-:W-:Y:S02]  /*1a70*/  IMAD.U32 R11, RZ, RZ, UR7 ;  /* 0x00000007ff0b7e24 */ /* 0x000fe4000f8e00ff */
[----:B------:R-:W-:Y:S02]  /*1a80*/  IMAD.MOV.U32 R8, RZ, RZ, 0x1e1 ;  /* 0x000001e1ff087424 */ /* 0x000fe400078e00ff */
[----:B------:R-:W-:Y:S02]  /*1a90*/  IMAD.MOV.U32 R12, RZ, RZ, 0x1 ;  /* 0x00000001ff0c7424 */ /* 0x000fe400078e00ff */
[----:B--2---:R-:W-:-:S07]  /*1aa0*/  IMAD.MOV.U32 R13, RZ, RZ, RZ ;  /* 0x000000ffff0d7224 */ /* 0x004fce00078e00ff */
[----:B------:R-:W-:-:S07]  /*1ab0*/  LEPC R20, `(.L_x_23) ;  /* 0x000000001014794e */ /* 0x000fce0000000000 */
[----:B-1-3-5:R-:W-:Y:S05]  /*1ac0*/  CALL.ABS.NOINC R14 ;  /* 0x000000000e007343 */ /* 0x02afea0003c00000 */
.L_x_23:
[----:B------:R-:W-:-:S13]  /*1ad0*/  ISETP.NE.AND P0, PT, R103, 0x3, PT ;  /* 0x000000036700780c */ /* 0x000fda0003f05270 */
[----:B------:R-:W-:Y:S05]  /*1ae0*/  @!P0 BRA `(.L_x_24) ;  /* 0x0000000000048947 */ /* 0x000fea0003800000 */
[----:B-1----:R-:W-:Y:S01]  /*1af0*/  BPT.TRAP 0x1 ;  /* 0x000000040000795c */ /* 0x002fe20000300000 */
.L_x_24:
[----:B------:R-:W-:Y:S02]  /*1b00*/  IMAD.U32 R3, RZ, RZ, UR43 ;  /* 0x0000002bff037e24 */ /* 0x000fe4000f8e00ff */
[----:B------:R-:W-:-:S03]  /*1b10*/  IMAD.U32 R0, RZ, RZ, UR42 ;  /* 0x0000002aff007e24 */ /* 0x000fc6000f8e00ff */
[----:B------:R-:W-:Y:S02]  /*1b20*/  LEA R3, R3, UR51, 0x3 ;  /* 0x0000003303037c11 */ /* 0x000fe4000f8e18ff */
[----:B------:R-:W-:-:S04]  /*1b30*/  SHF.L.U32 R0, R0, 0x1f, RZ ;  /* 0x0000001f00007819 */ /* 0x000fc800000006ff */
[----:B------:R2:W3:Y:S01]  /*1b40*/  SYNCS.PHASECHK.TRANS64.TRYWAIT P1, [R3+URZ], R0 ;  /* 0x00000000030075a7 */ /* 0x0004e2000802017f */
[----:B------:R-:W-:Y:S05]  /*1b50*/  @!P0 BRA `(.L_x_25) ;  /* 0x0000000000048947 */ /* 0x000fea0003800000 */
[----:B-1----:R-:W-:Y:S01]  /*1b60*/  BPT.TRAP 0x1 ;  /* 0x000000040000795c */ /* 0x002fe20000300000 */
.L_x_25:
[----:B------:R-:W-:-:S05]  /*1b70*/  IMAD.U32 R4, RZ, RZ, UR49 ;  /* 0x00000031ff047e24 */ /* 0x000fca000f8e00ff */
[----:B------:R-:W-:Y:S01]  /*1b80*/  ISETP.GE.AND P2, PT, R4, 0x1, PT ;  /* 0x000000010400780c */ /* 0x000fe20003f46270 */
[----:B---3--:R-:W-:-:S12]  /*1b90*/  @P1 BRA `(.L_x_26) ;  /* 0x0000000000081947 */ /* 0x008fd80003800000 */
[----:B------:R-:W3:Y:S02]  /*1ba0*/  SYNCS.PHASECHK.TRANS64.TRYWAIT P1, [R3+URZ], R0 ;  /* 0x00000000030075a7 */ /* 0x000ee4000802017f */
[----:B---3--:R-:W-:Y:S05]  /*1bb0*/  @!P1 BRA `(.L_x_27) ;  /* 0x0000005c00409947 */ /* 0x008fea0003800000 */
.L_x_26:
[----:B------:R-:W-:Y:S05]  /*1bc0*/  WARPSYNC.ALL ;  /* 0x0000000000007948 */ /* 0x000fea0003800000 */
[----:B------:R-:W-:Y:S01]  /*1bd0*/  UIADD3 UR4, UR51, 0x20400, URZ ;  /* 0x0002040033047890 */ /* 0x000fe2000fffe03f */
[----:B------:R-:W-:Y:S01]  /*1be0*/  WARPGROUP.ARRIVE ;  /* 0x00000000000079c5 */ /* 0x000fe20000000000 */
[----:B------:R-:W-:Y:S02]  /*1bf0*/  ULEA UR9, UR43, UR44, 0xa ;  /* 0x0000002c2b097291 */ /* 0x000fe4000f8e503f */
[----:B------:R-:W-:Y:S01]  /*1c00*/  USHF.R.U32.HI UR4, URZ, 0x4, UR4 ;  /* 0x000000043f047899 */ /* 0x000fe20008011604 */
[----:B------:R-:W-:Y:S01]  /*1c10*/  UMOV UR5, 0x40000040 ;  /* 0x4000004000057882 */ /* 0x000fe20000000000 */
[----:B------:R-:W-:-:S02]  /*1c20*/  UMOV UR7, 0x40000040 ;  /* 0x4000004000077882 */ /* 0x000fc40000000000 */
[----:B------:R-:W-:-:S04]  /*1c30*/  ULOP3.LUT UR4, UR4, 0x3fff, URZ, 0xc0, !UPT ;  /* 0x00003fff04047892 */ /* 0x000fc8000f8ec03f */
[----:B------:R-:W-:-:S03]  /*1c40*/  ULOP3.LUT UR8, UR4, 0x10000, URZ, 0xfc, !UPT ;  /* 0x0001000004087892 */ /* 0x000fc6000f8efc3f */
[----:B------:R-:W-:Y:S01]  /*1c50*/  UMOV UR4, UR9 ;  /* 0x0000000900047c82 */ /* 0x000fe20008000000 */
[----:B------:R-:W-:-:S07]  /*1c60*/  ULEA UR10, UR43, UR8, 0xa ;  /* 0x000000082b0a7291 */ /* 0x000fce000f8e503f */
[----:B------:R-:W-:Y:S02]  /*1c70*/  UMOV UR6, UR10 ;  /* 0x0000000a00067c82 */ /* 0x000fe40008000000 */
[----:B------:R-:W-:Y:S01]  /*1c80*/  HGMMA.64x128x16.F32.BF16 R24, gdesc[UR4], RZ, !UPT, gsb0 ;  /* 0x01e00000041879f0 */ /* 0x000fe2000c0018ff */
[----:B------:R-:W-:Y:S02]  /*1c90*/  UIADD3 UR4, UR9, 0x2, URZ ;  /* 0x0000000209047890 */ /* 0x000fe4000fffe03f */
[----:B------:R-:W-:Y:S01]  /*1ca0*/  UIADD3 UR6, UR10, 0x2, URZ ;  /* 0x000000020a067890 */ /* 0x000fe2000fffe03f */
[----:B------:R-:W-:Y:S01]  /*1cb0*/  UMOV UR5, 0x40000040 ;  /* 0x4000004000057882 */ /* 0x000fe20000000000 */
[----:B------:R-:W-:Y:S01]  /*1cc0*/  UMOV UR7, 0x40000040 ;  /* 0x4000004000077882 */ /* 0x000fe20000000000 */
[----:B------:R-:W-:Y:S02]  /*1cd0*/  WARPGROUP.DEPBAR.LE gsb0, 0x0 ;  /* 0x00008000000079c5 */ /* 0x000fe40000010000 */
[----:B------:R-:W-:-:S06]  /*1ce0*/  WARPGROUP.ARRIVE ;  /* 0x00000000000079c5 */ /* 0x000fcc0000000000 */
[----:B------:R-:W-:Y:S01]  /*1cf0*/  HGMMA.64x128x16.F32.BF16 R24, gdesc[UR4], R24, gsb0 ;  /* 0x01e00000041879f0 */ /* 0x000fe20008001818 */
        /* <DEDUP_REMOVED lines=13> */
[----:B------:R-:W-:Y:S03]  /*1dd0*/  HGMMA.64x128x16.F32.BF16 R24, gdesc[UR4], R24, gsb0 ;  /* 0x01e00000041879f0 */ /* 0x000fe60008001818 */
[----:B------:R-:W-:Y:S02]  /*1de0*/  WARPGROUP.DEPBAR.LE gsb0, 0x0 ;  /* 0x00008000000079c5 */ /* 0x000fe40000010000 */
[----:B------:R-:W-:Y:S05]  /*1df0*/  @!P2 BRA `(.L_x_28) ;  /* 0x000000040014a947 */ /* 0x000fea0003800000 */
[----:B------:R-:W-:Y:S01]  /*1e00*/  UIADD3 UR4, UR43, 0x1, URZ ;  /* 0x000000012b047890 */ /* 0x000fe2000fffe03f */
[----:B--23--:R-:W-:Y:S02]  /*1e10*/  IMAD.U32 R0, RZ, RZ, UR49 ;  /* 0x00000031ff007e24 */ /* 0x00cfe4000f8e00ff */
[----:B------:R-:W-:Y:S01]  /*1e20*/  IMAD.U32 R3, RZ, RZ, UR43 ;  /* 0x0000002bff037e24 */ /* 0x000fe2000f8e00ff */
[----:B------:R-:W-:-:S04]  /*1e30*/  UISETP.NE.AND UP0, UPT, UR4, 0x6, UPT ;  /* 0x000000060400788c */ /* 0x000fc8000bf05270 */
[----:B------:R-:W-:Y:S02]  /*1e40*/  USEL UR5, URZ, 0x1, UP0 ;  /* 0x000000013f057887 */ /* 0x000fe40008000000 */
[----:B------:R-:W-:Y:S02]  /*1e50*/  USEL UR9, UR4, URZ, UP0 ;  /* 0x0000003f04097287 */ /* 0x000fe40008000000 */
[----:B------:R-:W-:-:S06]  /*1e60*/  ULOP3.LUT UR5, UR42, UR5, URZ, 0x3c, !UPT ;  /* 0x000000052a057292 */ /* 0x000fcc000f8e3c3f */
[----:B------:R-:W-:-:S07]  /*1e70*/  IMAD.U32 R6, RZ, RZ, UR5 ;  /* 0x00000005ff067e24 */ /* 0x000fce000f8e00ff */
.L_x_35:
[----:B------:R-:W-:Y:S05]  /*1e80*/  @!P0 BRA `(.L_x_29) ;  /* 0x0000000000048947 */ /* 0x000fea0003800000 */
[----:B-1----:R-:W-:Y:S01]  /*1e90*/  BPT.TRAP 0x1 ;  /* 0x000000040000795c */ /* 0x002fe20000300000 */
.L_x_29:
[----:B------:R-:W-:Y:S01]  /*1ea0*/  ULEA UR4, UR9, UR51, 0x3 ;  /* 0x0000003309047291 */ /* 0x000fe2000f8e183f */
[----:B------:R-:W-:-:S08]  /*1eb0*/  SHF.L.U32 R4, R6, 0x1f, RZ ;  /* 0x0000001f06047819 */ /* 0x000fd000000006ff */
[----:B------:R2:W3:Y:S01]  /*1ec0*/  SYNCS.PHASECHK.TRANS64.TRYWAIT P1, [UR4], R4 ;  /* 0x00000004ff0075a7 */ /* 0x0004e20008020144 */
[----:B------:R-:W-:Y:S05]  /*1ed0*/  @!P0 BRA `(.L_x_30) ;  /* 0x0000000000048947 */ /* 0x000fea0003800000 */
[----:B-1----:R-:W-:Y:S01]  /*1ee0*/  BPT.TRAP 0x1 ;  /* 0x000000040000795c */ /* 0x002fe20000300000 */
.L_x_30:
[----:B---3--:R-:W-:Y:S05]  /*1ef0*/  @P1 BRA `(.L_x_31) ;  /* 0x0000000000081947 */ /* 0x008fea0003800000 */
[----:B------:R-:W3:Y:S02]  /*1f00*/  SYNCS.PHASECHK.TRANS64.TRYWAIT P1, [UR4], R4 ;  /* 0x00000004ff0075a7 */ /* 0x000ee40008020144 */
[----:B---3--:R-:W-:Y:S05]  /*1f10*/  @!P1 BRA `(.L_x_32) ;  /* 0x00000058007c9947 */ /* 0x008fea0003800000 */
.L_x_31:
[----:B------:R-:W-:Y:S01]  /*1f20*/  ULEA UR10, UR9, UR44, 0xa ;  /* 0x0000002c090a7291 */ /* 0x000fe2000f8e503f */
[----:B------:R-:W-:Y:S01]  /*1f30*/  WARPGROUP.ARRIVE ;  /* 0x00000000000079c5 */ /* 0x000fe20000000000 */
[----:B------:R-:W-:Y:S01]  /*1f40*/  ULEA UR11, UR9, UR8, 0xa ;  /* 0x00000008090b7291 */ /* 0x000fe2000f8e503f */
[----:B------:R-:W-:Y:S01]  /*1f50*/  UMOV UR5, 0x40000040 ;  /* 0x4000004000057882 */ /* 0x000fe20000000000 */
[----:B------:R-:W-:-:S03]  /*1f60*/  UMOV UR7, 0x40000040 ;  /* 0x4000004000077882 */ /* 0x000fc60000000000 */
[----:B------:R-:W-:Y:S02]  /*1f70*/  UMOV UR4, UR10 ;  /* 0x0000000a00047c82 */ /* 0x000fe40008000000 */
[----:B------:R-:W-:Y:S02]  /*1f80*/  UMOV UR6, UR11 ;  /* 0x0000000b00067c82 */ /* 0x000fe40008000000 */
[----:B------:R-:W-:Y:S01]  /*1f90*/  HGMMA.64x128x16.F32.BF16 R24, gdesc[UR4], R24, gsb0 ;  /* 0x01e00000041879f0 */ /* 0x000fe20008001818 */
[----:B------:R-:W-:Y:S02]  /*1fa0*/  UIADD3 UR4, UR10, 0x2, URZ ;  /* 0x000000020a047890 */ /* 0x000fe4000fffe03f */
[----:B------:R-:W-:Y:S01]  /*1fb0*/  UIADD3 UR6, UR11, 0x2, URZ ;  /* 0x000000020b067890 */ /* 0x000fe2000fffe03f */
[----:B------:R-:W-:Y:S01]  /*1fc0*/  UMOV UR5, 0x40000040 ;  /* 0x4000004000057882 */ /* 0x000fe20000000000 */
[----:B------:R-:W-:Y:S01]  /*1fd0*/  UMOV UR7, 0x40000040 ;  /* 0x4000004000077882 */ /* 0x000fe20000000000 */
[----:B------:R-:W-:-:S02]  /*1fe0*/  WARPGROUP.DEPBAR.LE gsb0, 0x0 ;  /* 0x00008000000079c5 */ /* 0x000fc40000010000 */
        /* <DEDUP_REMOVED lines=18> */
[----:B-1----:R-:W-:Y:S01]  /*2110*/  BPT.TRAP 0x1 ;  /* 0x000000040000795c */ /* 0x002fe20000300000 */
.L_x_33:
[----:B------:R-:W-:-:S13]  /*2120*/  ISETP.NE.AND P1, PT, R89, RZ, PT ;  /* 0x000000ff5900720c */ /* 0x000fda0003f25270 */
[----:B--23--:R-:W-:-:S05]  /*2130*/  @P1 LEA R4, R3, UR51, 0x3 ;  /* 0x0000003303041c11 */ /* 0x00cfca000f8e18ff */
[----:B------:R-:W-:-:S05]  /*2140*/  @P1 VIADD R5, R4, 0x30 ;  /* 0x0000003004051836 */ /* 0x000fca0000000000 */
[----:B------:R-:W-:-:S04]  /*2150*/  @P1 PRMT R5, R88, 0x654, R5 ;  /* 0x0000065458051816 */ /* 0x000fc80000000005 */
[----:B------:R2:W-:Y:S01]  /*2160*/  @P1 SYNCS.ARRIVE.TRANS64.RED.A1T0 RZ, [R5+URZ], RZ ;  /* 0x000000ff05ff19a7 */ /* 0x0005e2000810043f */
[----:B------:R-:W-:-:S13]  /*2170*/  ISETP.GT.U32.AND P1, PT, R19, 0x1, PT ;  /* 0x000000011300780c */ /* 0x000fda0003f24070 */
[----:B--2---:R-:W-:Y:S05]  /*2180*/  @P1 BRA `(.L_x_34) ;  /* 0x0000000000041947 */ /* 0x004fea0003800000 */
[----:B-1----:R-:W-:Y:S01]  /*2190*/  BPT.TRAP 0x1 ;  /* 0x000000040000795c */ /* 0x002fe20000300000 */
.L_x_34:
[----:B------:R-:W-:Y:S01]  /*21a0*/  UIADD3 UR9, UR9, 0x1, URZ ;  /* 0x0000000109097890 */ /* 0x000fe2000fffe03f */
[C---:B------:R-:W-:Y:S01]  /*21b0*/  ISETP.GT.AND P2, PT, R0.reuse, 0x1, PT ;  /* 0x000000010000780c */ /* 0x040fe20003f44270 */
[----:B------:R-:W-:Y:S02]  /*21c0*/  VIADD R3, R3, 0x1 ;  /* 0x0000000103037836 */ /* 0x000fe40000000000 */
[----:B------:R-:W-:Y:S01]  /*21d0*/  UISETP.NE.AND UP0, UPT, UR9, 0x6, UPT ;  /* 0x000000060900788c */ /* 0x000fe2000bf05270 */
[----:B------:R-:W-:Y:S02]  /*21e0*/  VIADD R0, R0, 0xffffffff ;  /* 0xffffffff00007836 */ /* 0x000fe40000000000 */
[C---:B------:R-:W-:Y:S01]  /*21f0*/  ISETP.NE.AND P1, PT, R3.reuse, 0x6, PT ;  /* 0x000000060300780c */ /* 0x040fe20003f25270 */
[----:B------:R-:W-:Y:S02]  /*2200*/  USEL UR4, URZ, 0x1, UP0 ;  /* 0x000000013f047887 */ /* 0x000fe40008000000 */
[----:B------:R-:W-:Y:S01]  /*2210*/  USEL UR9, UR9, URZ, UP0 ;  /* 0x0000003f09097287 */ /* 0x000fe20008000000 */
[----:B------:R-:W-:-:S03]  /*2220*/  SEL R3, R3, RZ, P1 ;  /* 0x000000ff03037207 */ /* 0x000fc60000800000 */
[----:B------:R-:W-:Y:S01]  /*2230*/  LOP3.LUT R6, R6, UR4, RZ, 0x3c, !PT ;  /* 0x0000000406067c12 */ /* 0x000fe2000f8e3cff */
[----:B------:R-:W-:Y:S07]  /*2240*/  @P2 BRA `(.L_x_35) ;  /* 0xfffffffc000c2947 */ /* 0x000fee000383ffff */
.L_x_28:
[----:B--23--:R-:W2:Y:S02]  /*2250*/  LDC R0, c[0x0][0x28c] ;  /* 0x0000a300ff007b82 */ /* 0x00cea40000000800 */
[----:B--2---:R-:W-:-:S13]  /*2260*/  ISETP.GE.AND P1, PT, R0, 0x1, PT ;  /* 0x000000010000780c */ /* 0x004fda0003f26270 */
[----:B------:R-:W-:Y:S05]  /*2270*/  @!P1 BRA `(.L_x_36) ;  /* 0x0000000000449947 */ /* 0x000fea0003800000 */
[----:B------:R-:W-:Y:S05]  /*2280*/  @!P0 BRA `(.L_x_37) ;  /* 0x0000000000048947 */ /* 0x000fea0003800000 */
[----:B-1----:R-:W-:Y:S01]  /*2290*/  BPT.TRAP 0x1 ;  /* 0x000000040000795c */ /* 0x002fe20000300000 */
.L_x_37:
[----:B------:R-:W-:-:S13]  /*22a0*/  ISETP.NE.AND P0, PT, R89, RZ, PT ;  /* 0x000000ff5900720c */ /* 0x000fda0003f05270 */
[----:B------:R-:W-:-:S05]  /*22b0*/  VOTEU.ANY UP0, P0 ;  /* 0x00000000003f7886 */ /* 0x000fca0000000100 */
[----:B------:R-:W-:-:S06]  /*22c0*/  @UP0 UIADD3 UR4, UR49, UR43, URZ ;  /* 0x0000002b31040290 */ /* 0x000fcc000fffe03f */
[----:B------:R-:W-:Y:S02]  /*22d0*/  IMAD.U32 R4, RZ, RZ, UR4 ;  /* 0x00000004ff047e24 */ /* 0x000fe4000f8e00ff */
[----:B------:R-:W-:Y:S02]  /*22e0*/  IMAD.U32 R3, RZ, RZ, UR4 ;  /* 0x00000004ff037e24 */ /* 0x000fe4000f8e00ff */
[----:B------:R-:W-:-:S05]  /*22f0*/  @P0 IMAD.WIDE.U32 R4, R4, -0x55555555, RZ ;  /* 0xaaaaaaab04040825 */ /* 0x000fca00078e00ff */
[----:B------:R-:W-:-:S05]  /*2300*/  @P0 SHF.R.U32.HI R0, RZ, 0x2, R5 ;  /* 0x00000002ff000819 */ /* 0x000fca0000011605 */
[----:B------:R-:W-:-:S05]  /*2310*/  @P0 IMAD R0, R0, -0x6, R3 ;  /* 0xfffffffa00000824 */ /* 0x000fca00078e0203 */
[----:B------:R-:W-:-:S05]  /*2320*/  @P0 LEA R0, R0, UR51, 0x3 ;  /* 0x0000003300000c11 */ /* 0x000fca000f8e18ff */
[----:B------:R-:W-:-:S05]  /*2330*/  @P0 VIADD R3, R0, 0x30 ;  /* 0x0000003000030836 */ /* 0x000fca0000000000 */
[----:B------:R-:W-:-:S04]  /*2340*/  @P0 PRMT R3, R88, 0x654, R3 ;  /* 0x0000065458030816 */ /* 0x000fc80000000003 */
[----:B------:R2:W-:Y:S01]  /*2350*/  @P0 SYNCS.ARRIVE.TRANS64.RED.A1T0 RZ, [R3+URZ], RZ ;  /* 0x000000ff03ff09a7 */ /* 0x0005e2000810043f */
[----:B------:R-:W-:-:S13]  /*2360*/  ISETP.GT.U32.AND P0, PT, R19, 0x1, PT ;  /* 0x000000011300780c */ /* 0x000fda0003f04070 */
[----:B--2---:R-:W-:Y:S05]  /*2370*/  @P0 BRA `(.L_x_36) ;  /* 0x0000000000040947 */ /* 0x004fea0003800000 */
[----:B-1----:R-:W-:Y:S01]  /*2380*/  BPT.TRAP 0x1 ;  /* 0x000000040000795c */ /* 0x002fe20000300000 */
.L_x_36:
[----:B------:R-:W-:Y:S01]  /*2390*/  UIADD3 UR6, UR51, 0x200, URZ ;  /* 0x0000020033067890 */ /* 0x000fe2000fffe03f */
[----:B------:R-:W-:Y:S01]  /*23a0*/  R2UR UR46, R22 ;  /* 0x00000000162e72ca */ /* 0x000fe200000e0000 */
[----:B------:R-:W-:Y:S01]  /*23b0*/  UIADD3 UR43, UR48, UR43, URZ ;  /* 0x0000002b302b7290 */ /* 0x000fe2000fffe03f */
[----:B------:R-:W-:Y:S01]  /*23c0*/  R2UR UR45, R100 ;  /* 0x00000000642d72ca */ /* 0x000fe200000e0000 */
[----:B------:R-:W-:Y:S02]  /*23d0*/  UISETP.GE.U32.AND UP1, UPT, UR48, 0x6, UPT ;  /* 0x000000063000788c */ /* 0x000fe4000bf26070 */
[----:B------:R-:W-:Y:S02]  /*23e0*/  ULOP3.LUT UP2, URZ, UR6, 0x1bf, URZ, 0xc0, !UPT ;  /* 0x000001bf063f7892 */ /* 0x000fe4000f84c03f */
[----:B------:R-:W-:-:S04]  /*23f0*/  UISETP.GT.U32.AND UP0, UPT, UR43, 0x5, UPT ;  /* 0x000000052b00788c */ /* 0x000fc8000bf04070 */
[----:B------:R-:W-:Y:S01]  /*2400*/  UISETP.LT.U32.AND UP0, UPT, UR48, 0x6, UP0 ;  /* 0x000000063000788c */ /* 0x000fe20008701070 */
[----:B------:R-:W-:Y:S01]  /*2410*/  PLOP3.LUT P0, PT, PT, PT, UP2, 0x80, 0x0 ;  /* 0x000000000000781c */ /* 0x000fe20003f0f028 */
[----:B------:R-:W-:Y:S02]  /*2420*/  USHF.L.U32 UR46, UR46, 0x7, URZ ;  /* 0x000000072e2e7899 */ /* 0x000fe4000800063f */
[----:B------:R-:W-:Y:S02]  /*2430*/  @UP1 UIMAD.WIDE.U32 UR4, UR43, -0x55555555, URZ ;  /* 0xaaaaaaab2b0418a5 */ /* 0x000fe4000f8e003f */
[----:B------:R-:W-:Y:S02]  /*2440*/  USEL UR6, URZ, 0x1, !UP0 ;  /* 0x000000013f067887 */ /* 0x000fe4000c000000 */
[----:B------:R-:W-:Y:S02]  /*2450*/  @UP1 USHF.R.U32.HI UR4, URZ, 0x2, UR5 ;  /* 0x000000023f041899 */ /* 0x000fe40008011605 */
[----:B------:R-:W-:-:S02]  /*2460*/  ULOP3.LUT UR42, UR42, UR6, URZ, 0x3c, !UPT ;  /* 0x000000062a2a7292 */ /* 0x000fc4000f8e3c3f */
[----:B------:R-:W-:Y:S02]  /*2470*/  USHF.L.U32 UR45, UR45, 0x7, URZ ;  /* 0x000000072d2d7899 */ /* 0x000fe4000800063f */
[----:B------:R-:W-:Y:S01]  /*2480*/  @UP1 ULOP3.LUT UR42, UR42, 0x1, UR4, 0x78, !UPT ;  /* 0x000000012a2a1892 */ /* 0x000fe2000f8e7804 */
[----:B------:R-:W-:Y:S11]  /*2490*/  @!P0 BRA `(.L_x_38) ;  /* 0x00000000007c8947 */ /* 0x000ff60003800000 */
        /* <DEDUP_REMOVED lines=16> */
.L_x_39:
[----:B------:R-:W1:Y:S01]  /*25a0*/  LDC.64 R22, c[0x4][R22] ;  /* 0x0100000016167b82 */ /* 0x000e620000000a00 */
[----:B------:R-:W-:Y:S01]  /*25b0*/  ULDC.64 UR4, c[0x4][0x80] ;  /* 0x0100200000047ab9 */ /* 0x000fe20000000a00 */
[----:B------:R-:W-:Y:S01]  /*25c0*/  ULDC.64 UR6, c[0x4][0x10] ;  /* 0x0100040000067ab9 */ /* 0x000fe20000000a00 */
[----:B------:R-:W-:Y:S02]  /*25d0*/  IMAD.U32 R4, RZ, RZ, UR4 ;  /* 0x00000004ff047e24 */ /* 0x000fe4000f8e00ff */
        /* <DEDUP_REMOVED lines=8> */
[----:B------:R-:W-:-:S07]  /*2660*/  IMAD.MOV.U32 R13, RZ, RZ, RZ ;  /* 0x000000ffff0d7224 */ /* 0x000fce00078e00ff */
[----:B------:R-:W-:-:S07]  /*2670*/  LEPC R20, `(.L_x_38) ;  /* 0x000000001014794e */ /* 0x000fce0000000000 */
[----:B-1----:R-:W-:Y:S05]  /*2680*/  CALL.ABS.NOINC R22 ;  /* 0x0000000016007343 */ /* 0x002fea0003c00000 */
.L_x_38:
[----:B------:R-:W-:Y:S02]  /*2690*/  ULDC.64 UR4, c[0x0][0x590] ;  /* 0x0001640000047ab9 */ /* 0x000fe40000000a00 */
[----:B------:R-:W-:Y:S02]  /*26a0*/  IMAD.U32 R107, RZ, RZ, UR4 ;  /* 0x00000004ff6b7e24 */ /* 0x000fe4000f8e00ff */
[----:B------:R-:W-:-:S03]  /*26b0*/  IMAD.U32 R109, RZ, RZ, UR5 ;  /* 0x00000005ff6d7e24 */ /* 0x000fc6000f8e00ff */
[----:B------:R-:W-:-:S04]  /*26c0*/  ISETP.NE.U32.AND P2, PT, R107, RZ, PT ;  /* 0x000000ff6b00720c */ /* 0x000fc80003f45070 */
[----:B------:R-:W-:-:S13]  /*26d0*/  ISETP.NE.AND.EX P2, PT, R109, RZ, PT, P2 ;  /* 0x000000ff6d00720c */ /* 0x000fda0003f45320 */
[----:B------:R-:W-:Y:S05]  /*26e0*/  @!P2 BRA `(.L_x_40) ;  /* 0x000000000034a947 */ /* 0x000fea0003800000 */
[----:B------:R-:W-:Y:S02]  /*26f0*/  ULDC.64 UR4, c[0x0][0x588] ;  /* 0x0001620000047ab9 */ /* 0x000fe40000000a00 */
[----:B------:R-:W-:-:S04]  /*2700*/  ISETP.NE.U32.AND P0, PT, RZ, UR4, PT ;  /* 0x00000004ff007c0c */ /* 0x000fc8000bf05070 */
[----:B------:R-:W-:-:S13]  /*2710*/  ISETP.NE.AND.EX P0, PT, RZ, UR5, PT, P0 ;  /* 0x00000005ff007c0c */ /* 0x000fda000bf05300 */
[----:B------:R-:W-:Y:S05]  /*2720*/  @!P0 BRA `(.L_x_41) ;  /* 0x0000000000188947 */ /* 0x000fea0003800000 */
[----:B------:R-:W2:Y:S01]  /*2730*/  LDC.64 R4, c[0x0][0x588] ;  /* 0x00016200ff047b82 */ /* 0x000ea20000000a00 */
[----:B------:R-:W-:-:S04]  /*2740*/  IMAD R3, R107, UR47, RZ ;  /* 0x0000002f6b037c24 */ /* 0x000fc8000f8e02ff */
[----:B--2---:R-:W-:-:S05]  /*2750*/  IMAD.WIDE R4, R3, 0x4, R4 ;  /* 0x0000000403047825 */ /* 0x004fca00078e0204 */
[----:B-----5:R2:W5:Y:S01]  /*2760*/  LDG.E R91, desc[UR52][R4.64] ;  /* 0x00000034045b7981 */ /* 0x020562000c1e1900 */
[----:B------:R-:W-:Y:S01]  /*2770*/  IMAD.MOV.U32 R90, RZ, RZ, 0x1 ;  /* 0x00000001ff5a7424 */ /* 0x000fe200078e00ff */
[----:B------:R-:W-:Y:S06]  /*2780*/  BRA `(.L_x_40) ;  /* 0x00000000000c7947 */ /* 0x000fec0003800000 */
.L_x_41:
[----:B------:R-:W-:Y:S01]  /*2790*/  ULDC UR4, c[0x0][0x580] ;  /* 0x0001600000047ab9 */ /* 0x000fe20000000800 */
[----:B------:R-:W-:Y:S02]  /*27a0*/  IMAD.MOV.U32 R90, RZ, RZ, 0x1 ;  /* 0x00000001ff5a7424 */ /* 0x000fe400078e00ff */
[----:B-----5:R-:W-:-:S07]  /*27b0*/  IMAD.U32 R91, RZ, RZ, UR4 ;  /* 0x00000004ff5b7e24 */ /* 0x020fce000f8e00ff */
.L_x_40:
[----:B------:R-:W3:Y:S02]  /*27c0*/  LDC.64 R6, c[0x0][0x5b0] ;  /* 0x00016c00ff067b82 */ /* 0x000ee40000000a00 */
[----:B---3--:R-:W-:-:S04]  /*27d0*/  ISETP.NE.U32.AND P0, PT, R6, RZ, PT ;  /* 0x000000ff0600720c */ /* 0x008fc80003f05070 */
[----:B------:R-:W-:-:S13]  /*27e0*/  ISETP.NE.AND.EX P0, PT, R7, RZ, PT, P0 ;  /* 0x000000ff0700720c */ /* 0x000fda0003f05300 */
[----:B------:R-:W-:Y:S05]  /*27f0*/  @!P0 BRA `(.L_x_42) ;  /* 0x00000000002c8947 */ /* 0x000fea0003800000 */
[----:B------:R-:W-:Y:S02]  /*2800*/  ULDC.64 UR4, c[0x0][0x5a8] ;  /* 0x00016a0000047ab9 */ /* 0x000fe40000000a00 */
[----:B------:R-:W-:-:S04]  /*2810*/  ISETP.NE.U32.AND P0, PT, RZ, UR4, PT ;  /* 0x00000004ff007c0c */ /* 0x000fc8000bf05070 */
[----:B------:R-:W-:-:S13]  /*2820*/  ISETP.NE.AND.EX P0, PT, RZ, UR5, PT, P0 ;  /* 0x00000005ff007c0c */ /* 0x000fda000bf05300 */
[----:B------:R-:W-:Y:S05]  /*2830*/  @!P0 BRA `(.L_x_43) ;  /* 0x0000000000148947 */ /* 0x000fea0003800000 */
[----:B--2---:R-:W2:Y:S01]  /*2840*/  LDC.64 R4, c[0x0][0x5a8] ;  /* 0x00016a00ff047b82 */ /* 0x004ea20000000a00 */
[----:B------:R-:W-:-:S04]  /*2850*/  IMAD R3, R6, UR47, RZ ;  /* 0x0000002f06037c24 */ /* 0x000fc8000f8e02ff */
[----:B--2---:R-:W-:-:S05]  /*2860*/  IMAD.WIDE R4, R3, 0x4, R4 ;  /* 0x0000000403047825 */ /* 0x004fca00078e0204 */
[----:B-----5:R3:W5:Y:S01]  /*2870*/  LDG.E R92, desc[UR52][R4.64] ;  /* 0x00000034045c7981 */ /* 0x020762000c1e1900 */
[----:B------:R-:W-:Y:S05]  /*2880*/  BRA `(.L_x_42) ;  /* 0x0000000000087947 */ /* 0x000fea0003800000 */
.L_x_43:
[----:B------:R-:W-:Y:S02]  /*2890*/  ULDC UR4, c[0x0][0x5a0] ;  /* 0x0001680000047ab9 */ /* 0x000fe40000000800 */
[----:B-----5:R-:W-:-:S07]  /*28a0*/  IMAD.U32 R92, RZ, RZ, UR4 ;  /* 0x00000004ff5c7e24 */ /* 0x020fce000f8e00ff */
.L_x_42:
[----:B------:R-:W-:Y:S01]  /*28b0*/  ULDC.64 UR4, c[0x0][0x588] ;  /* 0x0001620000047ab9 */ /* 0x000fe20000000a00 */
[----:B------:R-:W-:Y:S01]  /*28c0*/  ISETP.NE.U32.AND P1, PT, R107, RZ, PT ;  /* 0x000000ff6b00720c */ /* 0x000fe20003f25070 */
[----:B------:R-:W-:Y:S02]  /*28d0*/  UISETP.NE.U32.AND UP0, UPT, UR4, URZ, UPT ;  /* 0x0000003f0400728c */ /* 0x000fe4000bf05070 */
[----:B------:R-:W-:Y:S02]  /*28e0*/  ISETP.NE.U32.AND P3, PT, RZ, UR4, PT ;  /* 0x00000004ff007c0c */ /* 0x000fe4000bf65070 */
[----:B------:R-:W-:Y:S01]  /*28f0*/  ISETP.NE.AND.EX P5, PT, R109, RZ, PT, P1 ;  /* 0x000000ff6d00720c */ /* 0x000fe20003fa5310 */
[----:B------:R-:W-:Y:S02]  /*2900*/  UISETP.NE.AND.EX UP0, UPT, UR5, URZ, UPT, UP0 ;  /* 0x0000003f0500728c */ /* 0x000fe4000bf05300 */
[----:B------:R-:W-:Y:S02]  /*2910*/  ISETP.NE.AND.EX P3, PT, RZ, UR5, PT, P3 ;  /* 0x00000005ff007c0c */ /* 0x000fe4000bf65330 */
[----:B------:R-:W-:-:S02]  /*2920*/  PLOP3.LUT P0, PT, PT, PT, PT, 0x8, 0x0 ;  /* 0x000000000000781c */ /* 0x000fc40003f0e170 */
[----:B------:R-:W-:-:S04]  /*2930*/  PLOP3.LUT P4, PT, PT, PT, UP0, 0x80, 0x0 ;  /* 0x000000000000781c */ /* 0x000fc80003f8f008 */
[----:B------:R-:W-:-:S05]  /*2940*/  PLOP3.LUT P4, PT, P4, PT, PT, 0x8, 0x0 ;  /* 0x000000000000781c */ /* 0x000fca000278e170 */
[----:B------:R-:W-:Y:S08]  /*2950*/  @P3 BRA P5, `(.L_x_44) ;  /* 0x0000000000243947 */ /* 0x000ff00002800000 */
[----:B------:R-:W-:Y:S04]  /*2960*/  BSSY B0, `(.L_x_44) ;  /* 0x0000008000007945 */ /* 0x000fe80003800000 */
[----:B------:R-:W-:Y:S05]  /*2970*/  @!P2 BRA `(.L_x_45) ;  /* 0x000000000014a947 */ /* 0x000fea0003800000 */
[----:B------:R-:W-:Y:S02]  /*2980*/  LOP3.LUT P3, RZ, R90, 0xff, RZ, 0xc0, !PT ;  /* 0x000000ff5aff7812 */ /* 0x000fe4000786c0ff */
[----:B------:R-:W-:-:S11]  /*2990*/  PLOP3.LUT P0, PT, P4, PT, PT, 0x80, 0x0 ;  /* 0x000000000000781c */ /* 0x000fd6000270f070 */
[----:B------:R-:W-:Y:S05]  /*29a0*/  @!P3 BRA `(.L_x_46) ;  /* 0x00000000000cb947 */ /* 0x000fea0003800000 */
[----:B-----5:R-:W-:Y:S01]  /*29b0*/  FSETP.EQ.AND P0, PT, R91, RZ, PT ;  /* 0x000000ff5b00720b */ /* 0x020fe20003f02000 */
[----:B------:R-:W-:-:S12]  /*29c0*/  BRA `(.L_x_46) ;  /* 0x0000000000047947 */ /* 0x000fd80003800000 */
.L_x_45:
[----:B-----5:R-:W-:-:S13]  /*29d0*/  FSETP.EQ.AND P0, PT, R91, RZ, PT ;  /* 0x000000ff5b00720b */ /* 0x020fda0003f02000 */
.L_x_46:
[----:B-1----:R-:W-:Y:S05]  /*29e0*/  BSYNC B0 ;  /* 0x0000000000007941 */ /* 0x002fea0003800000 */
.L_x_44:
[----:B------:R-:W-:Y:S04]  /*29f0*/  BSSY B0, `(.L_x_47) ;  /* 0x0000007000007945 */ /* 0x000fe80003800000 */
[----:B------:R-:W-:Y:S05]  /*2a00*/  @!P2 BRA `(.L_x_48) ;  /* 0x000000000010a947 */ /* 0x000fea0003800000 */
[----:B------:R-:W-:-:S13]  /*2a10*/  LOP3.LUT P2, RZ, R90, 0xff, RZ, 0xc0, !PT ;  /* 0x000000ff5aff7812 */ /* 0x000fda000784c0ff */
[----:B------:R-:W-:Y:S05]  /*2a20*/  @!P2 BRA `(.L_x_49) ;  /* 0x00000000000ca947 */ /* 0x000fea0003800000 */
[----:B-----5:R-:W-:Y:S01]  /*2a30*/  FSETP.EQ.AND P4, PT, R91, RZ, PT ;  /* 0x000000ff5b00720b */ /* 0x020fe20003f82000 */
[----:B------:R-:W-:-:S12]  /*2a40*/  BRA `(.L_x_49) ;  /* 0x0000000000047947 */ /* 0x000fd80003800000 */
.L_x_48:
[----:B-----5:R-:W-:-:S13]  /*2a50*/  FSETP.EQ.AND P4, PT, R91, RZ, PT ;  /* 0x000000ff5b00720b */ /* 0x020fda0003f82000 */
.L_x_49:
[----:B-1----:R-:W-:Y:S05]  /*2a60*/  BSYNC B0 ;  /* 0x0000000000007941 */ /* 0x002fea0003800000 */
.L_x_47:
[----:B------:R-:W-:Y:S01]  /*2a70*/  BSSY B0, `(.L_x_50) ;  /* 0x000001b000007945 */ /* 0x000fe20003800000 */
[----:B------:R-:W-:Y:S01]  /*2a80*/  LOP3.LUT R95, R95, 0x1, RZ, 0x3c, !PT ;  /* 0x000000015f5f7812 */ /* 0x000fe200078e3cff */
[----:B------:R-:W-:Y:S01]  /*2a90*/  IMAD.MOV.U32 R20, RZ, RZ, RZ ;  /* 0x000000ffff147224 */ /* 0x000fe200078e00ff */
[----:B------:R-:W-:Y:S02]  /*2aa0*/  CS2R R6, SRZ ;  /* 0x0000000000067805 */ /* 0x000fe4000001ff00 */
[----:B--23--:R-:W-:Y:S02]  /*2ab0*/  CS2R R4, SRZ ;  /* 0x0000000000047805 */ /* 0x00cfe4000001ff00 */
[----:B------:R-:W-:Y:S02]  /*2ac0*/  CS2R R10, SRZ ;  /* 0x00000000000a7805 */ /* 0x000fe4000001ff00 */
[----:B------:R-:W-:Y:S01]  /*2ad0*/  CS2R R8, SRZ ;  /* 0x0000000000087805 */ /* 0x000fe2000001ff00 */
[----:B------:R-:W-:Y:S06]  /*2ae0*/  @P0 BRA `(.L_x_51) ;  /* 0x00000000004c0947 */ /* 0x000fec0003800000 */
[----:B------:R-:W-:-:S13]  /*2af0*/  ISETP.NE.AND P2, PT, R101, 0x3, PT ;  /* 0x000000036500780c */ /* 0x000fda0003f45270 */
[----:B------:R-:W-:Y:S05]  /*2b00*/  @!P2 BRA `(.L_x_52) ;  /* 0x000000000004a947 */ /* 0x000fea0003800000 */
[----:B------:R-:W-:Y:S01]  /*2b10*/  BPT.TRAP 0x1 ;  /* 0x000000040000795c */ /* 0x000fe20000300000 */
.L_x_52:
[----:B------:R-:W-:Y:S01]  /*2b20*/  SHF.L.U32 R3, R95, 0x1f, RZ ;  /* 0x0000001f5f037819 */ /* 0x000fe200000006ff */
[----:B------:R-:W-:Y:S01]  /*2b30*/  BSSY B1, `(.L_x_53) ;  /* 0x0000005000017945 */ /* 0x000fe20003800000 */
[----:B------:R-:W-:Y:S01]  /*2b40*/  @!P4 LEA R0, R94, UR51, 0x1 ;  /* 0x000000335e00cc11 */ /* 0x000fe2000f8e08ff */
[----:B------:R-:W-:Y:S01]  /*2b50*/  IMAD.MOV.U32 R11, RZ, RZ, RZ ;  /* 0x000000ffff0b7224 */ /* 0x000fe200078e00ff */
[----:B------:R-:W1:Y:S02]  /*2b60*/  SYNCS.PHASECHK.TRANS64.TRYWAIT P2, [UR51+0x60], R3 ;  /* 0x00006003ff0075a7 */ /* 0x000e640008040173 */
[----:B-1----:R-:W-:Y:S05]  /*2b70*/  @!P2 BRA `(.L_x_54) ;  /* 0x0000004c007ca947 */ /* 0x002fea0003800000 */
.L_x_171:
[----:B------:R-:W-:Y:S05]  /*2b80*/  BSYNC B1 ;  /* 0x0000000000017941 */ /* 0x000fea0003800000 */
.L_x_53:
[----:B------:R-:W-:Y:S01]  /*2b90*/  IMAD.MOV.U32 R10, RZ, RZ, RZ ;  /* 0x000000ffff0a7224 */ /* 0x000fe200078e00ff */
[----:B------:R-:W-:Y:S01]  /*2ba0*/  CS2R R8, SRZ ;  /* 0x0000000000087805 */ /* 0x000fe2000001ff00 */
[----:B------:R-:W-:Y:S01]  /*2bb0*/  IMAD.MOV.U32 R6, RZ, RZ, RZ ;  /* 0x000000ffff067224 */ /* 0x000fe200078e00ff */
[----:B-1----:R-:W-:Y:S01]  /*2bc0*/  CS2R R4, SRZ ;  /* 0x0000000000047805 */ /* 0x002fe2000001ff00 */
[----:B------:R-:W-:Y:S01]  /*2bd0*/  @!P4 IMAD R3, R97, 0x2, R0 ;  /* 0x000000026103c824 */ /* 0x000fe200078e0200 */
[----:B------:R-:W-:Y:S05]  /*2be0*/  @!P4 WARPSYNC.ALL ;  /* 0x000000000000c948 */ /* 0x000fea0003800000 */
[----:B------:R1:W2:Y:S01]  /*2bf0*/  @!P4 LDSM.16.M88.4 R8, [R0+0x200] ;  /* 0x000200000008c83b */ /* 0x0002a20000000200 */
[----:B------:R-:W-:-:S03]  /*2c00*/  IMAD.MOV.U32 R20, RZ, RZ, 0x1 ;  /* 0x00000001ff147424 */ /* 0x000fc600078e00ff */
[----:B------:R1:W3:Y:S04]  /*2c10*/  @!P4 LDSM.16.M88.4 R4, [R3+0x200] ;  /* 0x000200000304c83b */ /* 0x0002e80000000200 */
.L_x_51:
[----:B------:R-:W-:Y:S05]  /*2c20*/  BSYNC B0 ;  /* 0x0000000000007941 */ /* 0x000fea0003800000 */
.L_x_50:
[C---:B-12---:R-:W-:Y:S01]  /*2c30*/  IMAD.U32 R0, R8.reuse, 0x10000, RZ ;  /* 0x0001000008007824 */ /* 0x046fe200078e00ff */
[C---:B------:R-:W-:Y:S01]  /*2c40*/  LOP3.LUT R14, R9.reuse, 0xffff0000, RZ, 0xc0, !PT ;  /* 0xffff0000090e7812 */ /* 0x040fe200078ec0ff */
[----:B------:R-:W-:Y:S01]  /*2c50*/  IMAD.U32 R12, R9, 0x10000, RZ ;  /* 0x00010000090c7824 */ /* 0x000fe200078e00ff */
[----:B------:R-:W-:Y:S01]  /*2c60*/  LOP3.LUT R8, R8, 0xffff0000, RZ, 0xc0, !PT ;  /* 0xffff000008087812 */ /* 0x000fe200078ec0ff */
[C---:B------:R-:W-:Y:S01]  /*2c70*/  IMAD.U32 R22, R10.reuse, 0x10000, RZ ;  /* 0x000100000a167824 */ /* 0x040fe200078e00ff */
[----:B------:R-:W-:Y:S01]  /*2c80*/  LOP3.LUT R10, R10, 0xffff0000, RZ, 0xc0, !PT ;  /* 0xffff00000a0a7812 */ /* 0x000fe200078ec0ff */
[C---:B------:R-:W-:Y:S01]  /*2c90*/  IMAD.U32 R100, R11.reuse, 0x10000, RZ ;  /* 0x000100000b647824 */ /* 0x040fe200078e00ff */
[----:B------:R-:W-:Y:S01]  /*2ca0*/  LOP3.LUT R102, R11, 0xffff0000, RZ, 0xc0, !PT ;  /* 0xffff00000b667812 */ /* 0x000fe200078ec0ff */
[C---:B-----5:R-:W-:Y:S01]  /*2cb0*/  FMUL R13, R91.reuse, R12 ;  /* 0x0000000c5b0d7220 */ /* 0x060fe20000400000 */
[C---:B------:R-:W-:Y:S01]  /*2cc0*/  FMUL R3, R91.reuse, R0 ;  /* 0x000000005b037220 */ /* 0x040fe20000400000 */
[C---:B------:R-:W-:Y:S01]  /*2cd0*/  FMUL R12, R91.reuse, R14 ;  /* 0x0000000e5b0c7220 */ /* 0x040fe20000400000 */
[C---:B------:R-:W-:Y:S01]  /*2ce0*/  FMUL R21, R91.reuse, R22 ;  /* 0x000000165b157220 */ /* 0x040fe20000400000 */
[C---:B------:R-:W-:Y:S01]  /*2cf0*/  FMUL R0, R91.reuse, R8 ;  /* 0x000000085b007220 */ /* 0x040fe20000400000 */
[C---:B------:R-:W-:Y:S01]  /*2d00*/  FMUL R22, R91.reuse, R10 ;  /* 0x0000000a5b167220 */ /* 0x040fe20000400000 */
[C---:B------:R-:W-:Y:S01]  /*2d10*/  FMUL R105, R91.reuse, R100 ;  /* 0x000000645b697220 */ /* 0x040fe20000400000 */
[----:B------:R-:W-:Y:S01]  /*2d20*/  FMUL R102, R91, R102 ;  /* 0x000000665b667220 */ /* 0x000fe20000400000 */
[C---:B---3--:R-:W-:Y:S01]  /*2d30*/  IMAD.U32 R108, R5.reuse, 0x10000, RZ ;  /* 0x00010000056c7824 */ /* 0x048fe200078e00ff */
[----:B------:R-:W-:Y:S01]  /*2d40*/  LOP3.LUT R110, R5, 0xffff0000, RZ, 0xc0, !PT ;  /* 0xffff0000056e7812 */ /* 0x000fe200078ec0ff */
[C---:B------:R-:W-:Y:S01]  /*2d50*/  IMAD.U32 R112, R6.reuse, 0x10000, RZ ;  /* 0x0001000006707824 */ /* 0x040fe200078e00ff */
[----:B------:R-:W-:Y:S01]  /*2d60*/  LOP3.LUT R114, R6, 0xffff0000, RZ, 0xc0, !PT ;  /* 0xffff000006727812 */ /* 0x000fe200078ec0ff */
[C---:B------:R-:W-:Y:S01]  /*2d70*/  IMAD.U32 R104, R4.reuse, 0x10000, RZ ;  /* 0x0001000004687824 */ /* 0x040fe200078e00ff */
[----:B------:R-:W-:Y:S01]  /*2d80*/  LOP3.LUT R106, R4, 0xffff0000, RZ, 0xc0, !PT ;  /* 0xffff0000046a7812 */ /* 0x000fe200078ec0ff */
[C---:B------:R-:W-:Y:S01]  /*2d90*/  FFMA R5, R92.reuse, R26, R13 ;  /* 0x0000001a5c057223 */ /* 0x040fe2000000000d */
[C---:B------:R-:W-:Y:S01]  /*2da0*/  FFMA R6, R92.reuse, R27, R12 ;  /* 0x0000001b5c067223 */ /* 0x040fe2000000000c */
[C---:B------:R-:W-:Y:S01]  /*2db0*/  FFMA R4, R92.reuse, R24, R3 ;  /* 0x000000185c047223 */ /* 0x040fe20000000003 */
[C---:B------:R-:W-:Y:S01]  /*2dc0*/  FFMA R25, R92.reuse, R25, R0 ;  /* 0x000000195c197223 */ /* 0x040fe20000000000 */
[C---:B------:R-:W-:Y:S01]  /*2dd0*/  FFMA R28, R92.reuse, R28, R21 ;  /* 0x0000001c5c1c7223 */ /* 0x040fe20000000015 */
[C---:B------:R-:W-:Y:S01]  /*2de0*/  FFMA R29, R92.reuse, R29, R22 ;  /* 0x0000001d5c1d7223 */ /* 0x040fe20000000016 */
[C---:B------:R-:W-:Y:S01]  /*2df0*/  FFMA R30, R92.reuse, R30, R105 ;  /* 0x0000001e5c1e7223 */ /* 0x040fe20000000069 */
[----:B------:R-:W-:Y:S01]  /*2e00*/  FFMA R31, R92, R31, R102 ;  /* 0x0000001f5c1f7223 */ /* 0x000fe20000000066 */
[C---:B------:R-:W-:Y:S01]  /*2e10*/  LOP3.LUT R8, R7.reuse, 0xffff0000, RZ, 0xc0, !PT ;  /* 0xffff000007087812 */ /* 0x040fe200078ec0ff */
[----:B------:R-:W-:Y:S01]  /*2e20*/  IMAD.U32 R116, R7, 0x10000, RZ ;  /* 0x0001000007747824 */ /* 0x000fe200078e00ff */
[----:B------:R-:W-:Y:S01]  /*2e30*/  F2FP.RELU.BF16.F32.PACK_AB R5, R6, R5 ;  /* 0x000000050605723e */ /* 0x000fe200000018ff */
[----:B------:R-:W-:Y:S01]  /*2e40*/  FMUL R27, R91, R108 ;  /* 0x0000006c5b1b7220 */ /* 0x000fe20000400000 */
[----:B------:R-:W-:Y:S01]  /*2e50*/  F2FP.RELU.BF16.F32.PACK_AB R4, R25, R4 ;  /* 0x000000041904723e */ /* 0x000fe200000018ff */
[----:B------:R-:W-:Y:S01]  /*2e60*/  FMUL R110, R91, R110 ;  /* 0x0000006e5b6e7220 */ /* 0x000fe20000400000 */
[----:B------:R-:W-:Y:S01]  /*2e70*/  F2FP.RELU.BF16.F32.PACK_AB R6, R29, R28 ;  /* 0x0000001c1d06723e */ /* 0x000fe200000018ff */
[----:B------:R-:W-:Y:S01]  /*2e80*/  FMUL R25, R91, R104 ;  /* 0x000000685b197220 */ /* 0x000fe20000400000 */
[----:B------:R-:W-:Y:S01]  /*2e90*/  F2FP.RELU.BF16.F32.PACK_AB R7, R31, R30 ;  /* 0x0000001e1f07723e */ /* 0x000fe200000018ff */
[C---:B------:R-:W-:Y:S01]  /*2ea0*/  FMUL R106, R91.reuse, R106 ;  /* 0x0000006a5b6a7220 */ /* 0x040fe20000400000 */
[C---:B------:R-:W-:Y:S01]  /*2eb0*/  FMUL R29, R91.reuse, R112 ;  /* 0x000000705b1d7220 */ /* 0x040fe20000400000 */
[C---:B------:R-:W-:Y:S01]  /*2ec0*/  FMUL R114, R91.reuse, R114 ;  /* 0x000000725b727220 */ /* 0x040fe20000400000 */
[C---:B------:R-:W-:Y:S01]  /*2ed0*/  FMUL R31, R91.reuse, R116 ;  /* 0x000000745b1f7220 */ /* 0x040fe20000400000 */
[----:B------:R-:W-:Y:S01]  /*2ee0*/  FMUL R26, R91, R8 ;  /* 0x000000085b1a7220 */ /* 0x000fe20000400000 */
        /* <DEDUP_REMOVED lines=8> */
[----:B------:R-:W-:Y:S01]  /*2f70*/  LEA R14, R94, UR51, 0x1 ;  /* 0x000000335e0e7c11 */ /* 0x000fe2000f8e08ff */
[----:B------:R-:W-:Y:S05]  /*2f80*/  WARPSYNC.ALL ;  /* 0x0000000000007948 */ /* 0x000fea0003800000 */
[----:B------:R-:W-:Y:S01]  /*2f90*/  F2FP.RELU.BF16.F32.PACK_AB R9, R10, R9 ;  /* 0x000000090a09723e */ /* 0x000fe200000018ff */
[----:B------:R-:W-:Y:S01]  /*2fa0*/  IMAD R15, R97, 0x2, R14 ;  /* 0x00000002610f7824 */ /* 0x000fe200078e020e */
[----:B------:R-:W-:Y:S01]  /*2fb0*/  F2FP.RELU.BF16.F32.PACK_AB R8, R33, R8 ;  /* 0x000000082108723e */ /* 0x000fe200000018ff */
[----:B------:R1:W-:Y:S01]  /*2fc0*/  STSM.16.M88.4 [R14+0x200], R4 ;  /* 0x000200040e007844 */ /* 0x0003e20000000200 */
[----:B------:R-:W-:Y:S01]  /*2fd0*/  F2FP.RELU.BF16.F32.PACK_AB R10, R37, R36 ;  /* 0x00000024250a723e */ /* 0x000fe200000018ff */
[----:B------:R-:W-:Y:S01]  /*2fe0*/  BSSY B0, `(.L_x_55) ;  /* 0x0000012000007945 */ /* 0x000fe20003800000 */
[----:B------:R-:W-:-:S02]  /*2ff0*/  F2FP.RELU.BF16.F32.PACK_AB R11, R24, R11 ;  /* 0x0000000b180b723e */ /* 0x000fc400000018ff */
[----:B------:R-:W-:-:S03]  /*3000*/  ISETP.GT.U32.AND P2, PT, R98, 0x3e, PT ;  /* 0x0000003e6200780c */ /* 0x000fc60003f44070 */
[----:B------:R1:W-:Y:S01]  /*3010*/  STSM.16.M88.4 [R15+0x200], R8 ;  /* 0x000200080f007844 */ /* 0x0003e20000000200 */
[----:B------:R-:W-:Y:S01]  /*3020*/  @!PT LDS RZ, [RZ] ;  /* 0x00000000fffff984 */ /* 0x000fe20000000800 */
[----:B------:R-:W-:Y:S01]  /*3030*/  @!PT LDS RZ, [RZ] ;  /* 0x00000000fffff984 */ /* 0x000fe20000000800 */
[----:B------:R-:W-:Y:S01]  /*3040*/  @!PT LDS RZ, [RZ] ;  /* 0x00000000fffff984 */ /* 0x000fe20000000800 */
[----:B------:R-:W-:Y:S01]  /*3050*/  @!PT LDS RZ, [RZ] ;  /* 0x00000000fffff984 */ /* 0x000fe20000000800 */
[----:B------:R2:W-:Y:S06]  /*3060*/  MEMBAR.ALL.CTA ;  /* 0x0000000000007992 */ /* 0x0005ec0000008000 */
[----:B--2---:R-:W2:Y:S02]  /*3070*/  FENCE.VIEW.ASYNC.S ;  /* 0x00000000000073c6 */ /* 0x004ea40000000000 */
[----:B--2---:R-:W-:Y:S06]  /*3080*/  BAR.SYNC.DEFER_BLOCKING 0x1, 0x100 ;  /* 0x0044000000007b1d */ /* 0x004fec0000010000 */
[----:B------:R-:W-:Y:S05]  /*3090*/  @P2 BRA `(.L_x_56) ;  /* 0x0000000000182947 */ /* 0x000fea0003800000 */
[----:B------:R-:W-:Y:S02]  /*30a0*/  UIADD3 UR4, UP0, UR54, 0x4f0, URZ ;  /* 0x000004f036047890 */ /* 0x000fe4000ff1e03f */
[----:B------:R-:W-:Y:S02]  /*30b0*/  UIADD3 UR44, UR51, 0x200, URZ ;  /* 0x00000200332c7890 */ /* 0x000fe4000fffe03f */
[----:B------:R-:W-:-:S09]  /*30c0*/  UIADD3.X UR5, URZ, UR55, URZ, UP0, !UPT ;  /* 0x000000373f057290 */ /* 0x000fd200087fe43f */
[----:B------:R2:W-:Y:S01]  /*30d0*/  UTMASTG.3D [UR44], [UR4] ;  /* 0x0000002c040073b5 */ /* 0x0005e20008010000 */
[----:B------:R0:W-:Y:S01]  /*30e0*/  UTMACMDFLUSH ;  /* 0x00000000000079b7 */ /* 0x0001e20000000000 */
[----:B--2---:R-:W-:-:S04]  /*30f0*/  DEPBAR.LE SB0, 0x1 ;  /* 0x000080400000791a */ /* 0x004fc80000000000 */
.L_x_56:
[----:B------:R-:W-:Y:S05]  /*3100*/  BSYNC B0 ;  /* 0x0000000000007941 */ /* 0x000fea0003800000 */
.L_x_55:
[----:B------:R-:W-:Y:S01]  /*3110*/  BAR.SYNC.DEFER_BLOCKING 0x1, 0x100 ;  /* 0x0044000000007b1d */ /* 0x000fe20000010000 */
[----:B------:R-:W-:Y:S01]  /*3120*/  ISETP.NE.AND P3, PT, RZ, UR41, PT ;  /* 0x00000029ff007c0c */ /* 0x000fe2000bf65270 */
[----:B------:R-:W-:-:S12]  /*3130*/  VIADD R23, R14, 0x200 ;  /* 0x000002000e177836 */ /* 0x000fd80000000000 */
[----:B------:R-:W-:Y:S05]  /*3140*/  @!P3 BRA `(.L_x_57) ;  /* 0x000000000034b947 */ /* 0x000fea0003800000 */
[----:B------:R-:W-:Y:S04]  /*3150*/  BSSY B0, `(.L_x_58) ;  /* 0x0000009000007945 */ /* 0x000fe80003800000 */
[----:B------:R-:W-:Y:S05]  /*3160*/  @P0 BRA `(.L_x_59) ;  /* 0x00000000001c0947 */ /* 0x000fea0003800000 */
[----:B------:R-:W-:-:S13]  /*3170*/  ISETP.NE.AND P3, PT, R101, 0x3, PT ;  /* 0x000000036500780c */ /* 0x000fda0003f65270 */
[----:B------:R-:W-:Y:S05]  /*3180*/  @!P3 BRA `(.L_x_60) ;  /* 0x000000000004b947 */ /* 0x000fea0003800000 */
[----:B------:R-:W-:Y:S01]  /*3190*/  BPT.TRAP 0x1 ;  /* 0x000000040000795c */ /* 0x000fe20000300000 */
.L_x_60:
[----:B------:R-:W-:-:S04]  /*31a0*/  ULEA UR4, UR40, UR51, 0x3 ;  /* 0x0000003328047291 */ /* 0x000fc8000f8e183f */
[----:B------:R-:W-:-:S04]  /*31b0*/  UIADD3 UR4, UR4, 0x80, URZ ;  /* 0x0000008004047890 */ /* 0x000fc8000fffe03f */
[----:B------:R-:W-:-:S09]  /*31c0*/  UPRMT UR4, UR50, 0x654, UR4 ;  /* 0x0000065432047896 */ /* 0x000fd20008000004 */
[----:B------:R-:W-:Y:S03]  /*31d0*/  SYNCS.ARRIVE.TRANS64.RED.A1T0 RZ, [UR4], RZ ;  /* 0x000000ffffff79a7 */ /* 0x000fe60008100404 */
.L_x_59:
[----:B------:R-:W-:Y:S05]  /*31e0*/  BSYNC B0 ;  /* 0x0000000000007941 */ /* 0x000fea0003800000 */
.L_x_58:
[----:B------:R-:W-:-:S04]  /*31f0*/  UIADD3 UR40, UR40, 0x1, URZ ;  /* 0x0000000128287890 */ /* 0x000fc8000fffe03f */
[----:B------:R-:W-:-:S04]  /*3200*/  UISETP.NE.AND UP0, UPT, UR40, 0x4, UPT ;  /* 0x000000042800788c */ /* 0x000fc8000bf05270 */
[----:B------:R-:W-:-:S12]  /*3210*/  USEL UR40, UR40, URZ, UP0 ;  /* 0x0000003f28287287 */ /* 0x000fd80008000000 */
.L_x_57:
[----:B------:R-:W-:Y:S04]  /*3220*/  BSSY B0, `(.L_x_61) ;  /* 0x0000032000007945 */ /* 0x000fe80003800000 */
[----:B------:R-:W-:Y:S05]  /*3230*/  @P0 BRA `(.L_x_62) ;  /* 0x0000000000c00947 */ /* 0x000fea0003800000 */
[----:B------:R-:W-:-:S13]  /*3240*/  ISETP.NE.AND P3, PT, R101, 0x3, PT ;  /* 0x000000036500780c */ /* 0x000fda0003f65270 */
[----:B------:R-:W-:Y:S05]  /*3250*/  @!P3 BRA `(.L_x_63) ;  /* 0x000000000004b947 */ /* 0x000fea0003800000 */
[----:B------:R-:W-:Y:S01]  /*3260*/  BPT.TRAP 0x1 ;  /* 0x000000040000795c */ /* 0x000fe20000300000 */
.L_x_63:
[----:B-1----:R-:W-:Y:S01]  /*3270*/  LEA R4, R20, UR51, 0x3 ;  /* 0x0000003314047c11 */ /* 0x002fe2000f8e18ff */
[----:B------:R-:W-:Y:S01]  /*3280*/  BSSY B1, `(.L_x_64) ;  /* 0x0000004000017945 */ /* 0x000fe20003800000 */
[----:B------:R-:W-:-:S04]  /*3290*/  SHF.L.U32 R5, R95, 0x1f, RZ ;  /* 0x0000001f5f057819 */ /* 0x000fc800000006ff */
[----:B------:R-:W1:Y:S02]  /*32a0*/  SYNCS.PHASECHK.TRANS64.TRYWAIT P3, [R4+URZ+0x60], R5 ;  /* 0x00006005040075a7 */ /* 0x000e64000806017f */
[----:B-1----:R-:W-:Y:S05]  /*32b0*/  @!P3 BRA `(.L_x_65) ;  /* 0x0000004400c4b947 */ /* 0x002fea0003800000 */
.L_x_172:
[----:B------:R-:W-:Y:S05]  /*32c0*/  BSYNC B1 ;  /* 0x0000000000017941 */ /* 0x000fea0003800000 */
.L_x_64:
[----:B------:R-:W-:Y:S05]  /*32d0*/  @P4 BRA `(.L_x_66) ;  /* 0x0000000000944947 */ /* 0x000fea0003800000 */
[----:B------:R-:W-:Y:S01]  /*32e0*/  IMAD R0, R20, 0x2000, R23 ;  /* 0x0000200014007824 */ /* 0x000fe200078e0217 */
[----:B------:R-:W-:Y:S05]  /*32f0*/  WARPSYNC.ALL ;  /* 0x0000000000007948 */ /* 0x000fea0003800000 */
[----:B------:R-:W-:Y:S01]  /*3300*/  IMAD R3, R97, 0x2, R0 ;  /* 0x0000000261037824 */ /* 0x000fe200078e0200 */
[----:B-1----:R-:W1:Y:S04]  /*3310*/  LDSM.16.M88.4 R4, [R0] ;  /* 0x000000000004783b */ /* 0x002e680000000200 */
[----:B------:R-:W2:Y:S01]  /*3320*/  LDSM.16.M88.4 R28, [R3] ;  /* 0x00000000031c783b */ /* 0x000ea20000000200 */
[C---:B-1----:R-:W-:Y:S01]  /*3330*/  IMAD.U32 R8, R4.reuse, 0x10000, RZ ;  /* 0x0001000004087824 */ /* 0x042fe200078e00ff */
[----:B------:R-:W-:Y:S01]  /*3340*/  LOP3.LUT R4, R4, 0xffff0000, RZ, 0xc0, !PT ;  /* 0xffff000004047812 */ /* 0x000fe200078ec0ff */
[----:B------:R-:W-:Y:S01]  /*3350*/  IMAD.U32 R22, R6, 0x10000, RZ ;  /* 0x0001000006167824 */ /* 0x000fe200078e00ff */
[----:B------:R-:W-:Y:S01]  /*3360*/  LOP3.LUT R12, R5, 0xffff0000, RZ, 0xc0, !PT ;  /* 0xffff0000050c7812 */ /* 0x000fe200078ec0ff */
[----:B--2---:R-:W-:Y:S01]  /*3370*/  IMAD.U32 R26, R28, 0x10000, RZ ;  /* 0x000100001c1a7824 */ /* 0x004fe200078e00ff */
[----:B------:R-:W-:Y:S01]  /*3380*/  LOP3.LUT R6, R6, 0xffff0000, RZ, 0xc0, !PT ;  /* 0xffff000006067812 */ /* 0x000fe200078ec0ff */
[----:B------:R-:W-:Y:S01]  /*3390*/  IMAD.U32 R34, R30, 0x10000, RZ ;  /* 0x000100001e227824 */ /* 0x000fe200078e00ff */
[----:B------:R-:W-:Y:S01]  /*33a0*/  LOP3.LUT R102, R7, 0xffff0000, RZ, 0xc0, !PT ;  /* 0xffff000007667812 */ /* 0x000fe200078ec0ff */
[----:B------:R-:W-:Y:S01]  /*33b0*/  IMAD.U32 R10, R5, 0x10000, RZ ;  /* 0x00010000050a7824 */ /* 0x000fe200078e00ff */
[----:B------:R-:W-:Y:S01]  /*33c0*/  LOP3.LUT R28, R28, 0xffff0000, RZ, 0xc0, !PT ;  /* 0xffff00001c1c7812 */ /* 0x000fe200078ec0ff */
[----:B------:R-:W-:Y:S01]  /*33d0*/  IMAD.U32 R24, R7, 0x10000, RZ ;  /* 0x0001000007187824 */ /* 0x000fe200078e00ff */
[C---:B------:R-:W-:Y:S01]  /*33e0*/  LOP3.LUT R110, R29.reuse, 0xffff0000, RZ, 0xc0, !PT ;  /* 0xffff00001d6e7812 */ /* 0x040fe200078ec0ff */
[----:B------:R-:W-:Y:S01]  /*33f0*/  IMAD.U32 R32, R29, 0x10000, RZ ;  /* 0x000100001d207824 */ /* 0x000fe200078e00ff */
[----:B------:R-:W-:Y:S01]  /*3400*/  LOP3.LUT R30, R30, 0xffff0000, RZ, 0xc0, !PT ;  /* 0xffff00001e1e7812 */ /* 0x000fe200078ec0ff */
[C---:B------:R-:W-:Y:S01]  /*3410*/  IMAD.U32 R36, R31.reuse, 0x10000, RZ ;  /* 0x000100001f247824 */ /* 0x040fe200078e00ff */
[----:B------:R-:W-:Y:S01]  /*3420*/  LOP3.LUT R38, R31, 0xffff0000, RZ, 0xc0, !PT ;  /* 0xffff00001f267812 */ /* 0x000fe200078ec0ff */
[C---:B------:R-:W-:Y:S01]  /*3430*/  FMUL R21, R91.reuse, R22 ;  /* 0x000000165b157220 */ /* 0x040fe20000400000 */
        /* <DEDUP_REMOVED lines=14> */
[----:B------:R-:W-:-:S07]  /*3520*/  FMUL R26, R91, R38 ;  /* 0x000000265b1a7220 */ /* 0x000fce0000400000 */
.L_x_66:
[----:B------:R-:W-:-:S07]  /*3530*/  VIADD R20, R20, 0x1 ;  /* 0x0000000114147836 */ /* 0x000fce0000000000 */
.L_x_62:
[----:B------:R-:W-:Y:S05]  /*3540*/  BSYNC B0 ;  /* 0x0000000000007941 */ /* 0x000fea0003800000 */
.L_x_61:
[C---:B-1----:R-:W-:Y:S01]  /*3550*/  FFMA R5, R92.reuse, R42, R13 ;  /* 0x0000002a5c057223 */ /* 0x042fe2000000000d */
[C---:B------:R-:W-:Y:S01]  /*3560*/  FFMA R6, R92.reuse, R43, R12 ;  /* 0x0000002b5c067223 */ /* 0x040fe2000000000c */
        /* <DEDUP_REMOVED lines=14> */
[----:B------:R-:W-:Y:S01]  /*3650*/  F2FP.RELU.BF16.F32.PACK_AB R5, R6, R5 ;  /* 0x000000050605723e */ /* 0x000fe200000018ff */
[----:B------:R-:W-:Y:S05]  /*3660*/  WARPSYNC.ALL ;  /* 0x0000000000007948 */ /* 0x000fea0003800000 */
[----:B------:R-:W-:Y:S01]  /*3670*/  F2FP.RELU.BF16.F32.PACK_AB R4, R41, R4 ;  /* 0x000000042904723e */ /* 0x000fe200000018ff */
[----:B------:R-:W-:Y:S01]  /*3680*/  BSSY B0, `(.L_x_67) ;  /* 0x000001a000007945 */ /* 0x000fe20003800000 */
[----:B------:R-:W-:-:S02]  /*3690*/  F2FP.RELU.BF16.F32.PACK_AB R6, R45, R44 ;  /* 0x0000002c2d06723e */ /* 0x000fc400000018ff */
[----:B------:R-:W-:Y:S02]  /*36a0*/  F2FP.RELU.BF16.F32.PACK_AB R7, R8, R7 ;  /* 0x000000070807723e */ /* 0x000fe400000018ff */
[----:B------:R-:W-:Y:S02]  /*36b0*/  F2FP.RELU.BF16.F32.PACK_AB R9, R10, R9 ;  /* 0x000000090a09723e */ /* 0x000fe400000018ff */
[----:B------:R-:W-:Y:S01]  /*36c0*/  F2FP.RELU.BF16.F32.PACK_AB R8, R49, R48 ;  /* 0x000000303108723e */ /* 0x000fe200000018ff */
[----:B------:R1:W-:Y:S01]  /*36d0*/  STSM.16.M88.4 [R14+0x2200], R4 ;  /* 0x002200040e007844 */ /* 0x0003e20000000200 */
[----:B------:R-:W-:Y:S02]  /*36e0*/  F2FP.RELU.BF16.F32.PACK_AB R10, R53, R52 ;  /* 0x00000034350a723e */ /* 0x000fe400000018ff */
[----:B------:R-:W-:-:S05]  /*36f0*/  F2FP.RELU.BF16.F32.PACK_AB R11, R24, R11 ;  /* 0x0000000b180b723e */ /* 0x000fca00000018ff */
        /* <DEDUP_REMOVED lines=11> */
[----:B------:R-:W-:Y:S02]  /*37b0*/  UIADD3 UR4, UR51, 0x2200, URZ ;  /* 0x0000220033047890 */ /* 0x000fe4000fffe03f */
[----:B------:R-:W-:Y:S01]  /*37c0*/  UIADD3.X UR9, URZ, UR55, URZ, UP0, !UPT ;  /* 0x000000373f097290 */ /* 0x000fe200087fe43f */
[----:B------:R-:W-:Y:S01]  /*37d0*/  UMOV UR6, UR46 ;  /* 0x0000002e00067c82 */ /* 0x000fe20008000000 */
[----:B------:R-:W-:-:S07]  /*37e0*/  UMOV UR7, UR47 ;  /* 0x0000002f00077c82 */ /* 0x000fce0008000000 */
[----:B------:R2:W-:Y:S01]  /*37f0*/  UTMASTG.3D [UR4], [UR8] ;  /* 0x00000004080073b5 */ /* 0x0005e20008010000 */
[----:B------:R0:W-:Y:S01]  /*3800*/  UTMACMDFLUSH ;  /* 0x00000000000079b7 */ /* 0x0001e20000000000 */
[----:B--2---:R-:W-:-:S04]  /*3810*/  DEPBAR.LE SB0, 0x1 ;  /* 0x000080400000791a */ /* 0x004fc80000000000 */
.L_x_68:
[----:B------:R-:W-:Y:S05]  /*3820*/  BSYNC B0 ;  /* 0x0000000000007941 */ /* 0x000fea0003800000 */
.L_x_67:
[----:B------:R-:W-:Y:S06]  /*3830*/  BAR.SYNC.DEFER_BLOCKING 0x1, 0x100 ;  /* 0x0044000000007b1d */ /* 0x000fec0000010000 */
[----:B------:R-:W-:Y:S04]  /*3840*/  BSSY B0, `(.L_x_69) ;  /* 0x0000009000007945 */ /* 0x000fe80003800000 */
[----:B------:R-:W-:Y:S05]  /*3850*/  @P0 BRA `(.L_x_70) ;  /* 0x00000000001c0947 */ /* 0x000fea0003800000 */
[----:B------:R-:W-:-:S13]  /*3860*/  ISETP.NE.AND P3, PT, R101, 0x3, PT ;  /* 0x000000036500780c */ /* 0x000fda0003f65270 */
[----:B------:R-:W-:Y:S05]  /*3870*/  @!P3 BRA `(.L_x_71) ;  /* 0x000000000004b947 */ /* 0x000fea0003800000 */
[----:B------:R-:W-:Y:S01]  /*3880*/  BPT.TRAP 0x1 ;  /* 0x000000040000795c */ /* 0x000fe20000300000 */
.L_x_71:
[----:B------:R-:W-:-:S04]  /*3890*/  ULEA UR4, UR40, UR51, 0x3 ;  /* 0x0000003328047291 */ /* 0x000fc8000f8e183f */
[----:B------:R-:W-:-:S04]  /*38a0*/  UIADD3 UR4, UR4, 0x80, URZ ;  /* 0x0000008004047890 */ /* 0x000fc8000fffe03f */
[----:B------:R-:W-:-:S09]  /*38b0*/  UPRMT UR4, UR50, 0x654, UR4 ;  /* 0x0000065432047896 */ /* 0x000fd20008000004 */
[----:B------:R-:W-:Y:S03]  /*38c0*/  SYNCS.ARRIVE.TRANS64.RED.A1T0 RZ, [UR4], RZ ;  /* 0x000000ffffff79a7 */ /* 0x000fe60008100404 */
.L_x_70:
[----:B------:R-:W-:Y:S05]  /*38d0*/  BSYNC B0 ;  /* 0x0000000000007941 */ /* 0x000fea0003800000 */
.L_x_69:
[----:B------:R-:W-:Y:S01]  /*38e0*/  UIADD3 UR40, UR40, 0x1, URZ ;  /* 0x0000000128287890 */ /* 0x000fe2000fffe03f */
[----:B------:R-:W-:Y:S01]  /*38f0*/  BSSY B0, `(.L_x_72) ;  /* 0x0000039000007945 */ /* 0x000fe20003800000 */
[----:B-1----:R-:W-:Y:S02]  /*3900*/  IMAD.MOV.U32 R8, RZ, RZ, R95 ;  /* 0x000000ffff087224 */ /* 0x002fe400078e005f */
[----:B------:R-:W-:-:S04]  /*3910*/  UISETP.NE.AND UP0, UPT, UR40, 0x4, UPT ;  /* 0x000000042800788c */ /* 0x000fc8000bf05270 */
[----:B------:R-:W-:Y:S01]  /*3920*/  USEL UR40, UR40, URZ, UP0 ;  /* 0x0000003f28287287 */ /* 0x000fe20008000000 */
[----:B------:R-:W-:Y:S11]  /*3930*/  @P0 BRA `(.L_x_73) ;  /* 0x0000000000d00947 */ /* 0x000ff60003800000 */
[----:B------:R-:W-:-:S13]  /*3940*/  ISETP.NE.AND P3, PT, R101, 0x3, PT ;  /* 0x000000036500780c */ /* 0x000fda0003f65270 */
[----:B------:R-:W-:Y:S05]  /*3950*/  @!P3 BRA `(.L_x_74) ;  /* 0x000000000004b947 */ /* 0x000fea0003800000 */
[----:B------:R-:W-:Y:S01]  /*3960*/  BPT.TRAP 0x1 ;  /* 0x000000040000795c */ /* 0x000fe20000300000 */
.L_x_74:
[C---:B------:R-:W-:Y:S01]  /*3970*/  LEA R4, R20.reuse, UR51, 0x3 ;  /* 0x0000003314047c11 */ /* 0x040fe2000f8e18ff */
[----:B------:R-:W-:Y:S01]  /*3980*/  VIADD R9, R20, 0x1 ;  /* 0x0000000114097836 */ /* 0x000fe20000000000 */
[----:B------:R-:W-:Y:S01]  /*3990*/  SHF.L.U32 R5, R95, 0x1f, RZ ;  /* 0x0000001f5f057819 */ /* 0x000fe200000006ff */
[----:B------:R-:W-:Y:S03]  /*39a0*/  BSSY B1, `(.L_x_75) ;  /* 0x0000005000017945 */ /* 0x000fe60003800000 */
[----:B------:R-:W1:Y:S01]  /*39b0*/  SYNCS.PHASECHK.TRANS64.TRYWAIT P5, [R4+URZ+0x60], R5 ;  /* 0x00006005040075a7 */ /* 0x000e6200080a017f */
[----:B------:R-:W-:-:S04]  /*39c0*/  ISETP.NE.AND P3, PT, R9, 0x4, PT ;  /* 0x000000040900780c */ /* 0x000fc80003f65270 */
[----:B------:R-:W-:Y:S01]  /*39d0*/  SEL R38, RZ, 0x1, P3 ;  /* 0x00000001ff267807 */ /* 0x000fe20001800000 */
[----:B-1----:R-:W-:Y:S08]  /*39e0*/  @!P5 BRA `(.L_x_76) ;  /* 0x00000040000cd947 */ /* 0x002ff00003800000 */
.L_x_173:
[----:B------:R-:W-:Y:S05]  /*39f0*/  BSYNC B1 ;  /* 0x0000000000017941 */ /* 0x000fea0003800000 */
.L_x_75:
[----:B------:R-:W-:Y:S05]  /*3a00*/  @P4 BRA `(.L_x_77) ;  /* 0x0000000000944947 */ /* 0x000fea0003800000 */
[----:B------:R-:W-:Y:S01]  /*3a10*/  IMAD R22, R20, 0x2000, R23 ;  /* 0x0000200014167824 */ /* 0x000fe200078e0217 */
[----:B------:R-:W-:Y:S05]  /*3a20*/  WARPSYNC.ALL ;  /* 0x0000000000007948 */ /* 0x000fea0003800000 */
[----:B------:R-:W-:Y:S01]  /*3a30*/  IMAD R25, R97, 0x2, R22 ;  /* 0x0000000261197824 */ /* 0x000fe200078e0216 */
[----:B-1----:R-:W1:Y:S05]  /*3a40*/  LDSM.16.M88.4 R4, [R22] ;  /* 0x000000001604783b */ /* 0x002e6a0000000200 */
[----:B------:R-:W2:Y:S01]  /*3a50*/  LDSM.16.M88.4 R24, [R25] ;  /* 0x000000001918783b */ /* 0x000ea20000000200 */
[C---:B-1----:R-:W-:Y:S01]  /*3a60*/  IMAD.U32 R0, R4.reuse, 0x10000, RZ ;  /* 0x0001000004007824 */ /* 0x042fe200078e00ff */
[----:B------:R-:W-:Y:S01]  /*3a70*/  LOP3.LUT R4, R4, 0xffff0000, RZ, 0xc0, !PT ;  /* 0xffff000004047812 */ /* 0x000fe200078ec0ff */
[C---:B------:R-:W-:Y:S01]  /*3a80*/  IMAD.U32 R10, R6.reuse, 0x10000, RZ ;  /* 0x00010000060a7824 */ /* 0x040fe200078e00ff */
[C---:B------:R-:W-:Y:S01]  /*3a90*/  LOP3.LUT R12, R5.reuse, 0xffff0000, RZ, 0xc0, !PT ;  /* 0xffff0000050c7812 */ /* 0x040fe200078ec0ff */
[----:B------:R-:W-:Y:S01]  /*3aa0*/  IMAD.U32 R8, R5, 0x10000, RZ ;  /* 0x0001000005087824 */ /* 0x000fe200078e00ff */
[----:B------:R-:W-:Y:S01]  /*3ab0*/  LOP3.LUT R6, R6, 0xffff0000, RZ, 0xc0, !PT ;  /* 0xffff000006067812 */ /* 0x000fe200078ec0ff */
[C---:B--2---:R-:W-:Y:S01]  /*3ac0*/  IMAD.U32 R32, R26.reuse, 0x10000, RZ ;  /* 0x000100001a207824 */ /* 0x044fe200078e00ff */
[----:B------:R-:W-:Y:S01]  /*3ad0*/  LOP3.LUT R26, R26, 0xffff0000, RZ, 0xc0, !PT ;  /* 0xffff00001a1a7812 */ /* 0x000fe200078ec0ff */
[C---:B------:R-:W-:Y:S01]  /*3ae0*/  IMAD.U32 R28, R24.reuse, 0x10000, RZ ;  /* 0x00010000181c7824 */ /* 0x040fe200078e00ff */
[C---:B------:R-:W-:Y:S01]  /*3af0*/  LOP3.LUT R102, R7.reuse, 0xffff0000, RZ, 0xc0, !PT ;  /* 0xffff000007667812 */ /* 0x040fe200078ec0ff */
[----:B------:R-:W-:Y:S01]  /*3b00*/  IMAD.U32 R20, R7, 0x10000, RZ ;  /* 0x0001000007147824 */ /* 0x000fe200078e00ff */
[----:B------:R-:W-:Y:S01]  /*3b10*/  LOP3.LUT R24, R24, 0xffff0000, RZ, 0xc0, !PT ;  /* 0xffff000018187812 */ /* 0x000fe200078ec0ff */
[C---:B------:R-:W-:Y:S01]  /*3b20*/  IMAD.U32 R30, R25.reuse, 0x10000, RZ ;  /* 0x00010000191e7824 */ /* 0x040fe200078e00ff */
        /* <DEDUP_REMOVED lines=19> */
.L_x_77:
[----:B------:R-:W-:Y:S02]  /*3c60*/  LOP3.LUT R8, R95, R38, RZ, 0x3c, !PT ;  /* 0x000000265f087212 */ /* 0x000fe400078e3cff */
[----:B------:R-:W-:-:S07]  /*3c70*/  SEL R20, R9, RZ, P3 ;  /* 0x000000ff09147207 */ /* 0x000fce0001800000 */
.L_x_73:
[----:B------:R-:W-:Y:S05]  /*3c80*/  BSYNC B0 ;  /* 0x0000000000007941 */ /* 0x000fea0003800000 */
.L_x_72:
        /* <DEDUP_REMOVED lines=23> */
[----:B------:R-:W-:Y:S02]  /*3e00*/  F2FP.RELU.BF16.F32.PACK_AB R65, R67, R66 ;  /* 0x000000424341723e */ /* 0x000fe400000018ff */
[----:B------:R-:W-:Y:S01]  /*3e10*/  F2FP.RELU.BF16.F32.PACK_AB R66, R69, R68 ;  /* 0x000000444542723e */ /* 0x000fe200000018ff */
[----:B------:R1:W-:Y:S01]  /*3e20*/  STSM.16.M88.4 [R14+0x4200], R4 ;  /* 0x004200040e007844 */ /* 0x0003e20000000200 */
        /* <DEDUP_REMOVED lines=19> */
.L_x_79:
[----:B------:R-:W-:Y:S05]  /*3f60*/  BSYNC B0 ;  /* 0x0000000000007941 */ /* 0x000fea0003800000 */
.L_x_78:
[----:B------:R-:W-:Y:S06]  /*3f70*/  BAR.SYNC.DEFER_BLOCKING 0x1, 0x100 ;  /* 0x0044000000007b1d */ /* 0x000fec0000010000 */
[----:B------:R-:W-:Y:S04]  /*3f80*/  BSSY B0, `(.L_x_80) ;  /* 0x0000009000007945 */ /* 0x000fe80003800000 */
[----:B------:R-:W-:Y:S05]  /*3f90*/  @P0 BRA `(.L_x_81) ;  /* 0x00000000001c0947 */ /* 0x000fea0003800000 */
[----:B------:R-:W-:-:S13]  /*3fa0*/  ISETP.NE.AND P3, PT, R101, 0x3, PT ;  /* 0x000000036500780c */ /* 0x000fda0003f65270 */
[----:B------:R-:W-:Y:S05]  /*3fb0*/  @!P3 BRA `(.L_x_82) ;  /* 0x000000000004b947 */ /* 0x000fea0003800000 */
[----:B------:R-:W-:Y:S01]  /*3fc0*/  BPT.TRAP 0x1 ;  /* 0x000000040000795c */ /* 0x000fe20000300000 */
.L_x_82:
[----:B------:R-:W-:-:S04]  /*3fd0*/  ULEA UR4, UR40, UR51, 0x3 ;  /* 0x0000003328047291 */ /* 0x000fc8000f8e183f */
[----:B------:R-:W-:-:S04]  /*3fe0*/  UIADD3 UR4, UR4, 0x80, URZ ;  /* 0x0000008004047890 */ /* 0x000fc8000fffe03f */
[----:B------:R-:W-:-:S09]  /*3ff0*/  UPRMT UR4, UR50, 0x654, UR4 ;  /* 0x0000065432047896 */ /* 0x000fd20008000004 */
[----:B------:R-:W-:Y:S03]  /*4000*/  SYNCS.ARRIVE.TRANS64.RED.A1T0 RZ, [UR4], RZ ;  /* 0x000000ffffff79a7 */ /* 0x000fe60008100404 */
.L_x_81:
[----:B------:R-:W-:Y:S05]  /*4010*/  BSYNC B0 ;  /* 0x0000000000007941 */ /* 0x000fea0003800000 */
.L_x_80:
[----:B------:R-:W-:Y:S01]  /*4020*/  UIADD3 UR4, UR40, 0x1, URZ ;  /* 0x0000000128047890 */ /* 0x000fe2000fffe03f */
[----:B------:R-:W-:Y:S03]  /*4030*/  BSSY B0, `(.L_x_83) ;  /* 0x0000033000007945 */ /* 0x000fe60003800000 */
[----:B------:R-:W-:-:S04]  /*4040*/  UISETP.NE.AND UP0, UPT, UR4, 0x4, UPT ;  /* 0x000000040400788c */ /* 0x000fc8000bf05270 */
[----:B------:R-:W-:Y:S01]  /*4050*/  USEL UR40, UR4, URZ, UP0 ;  /* 0x0000003f04287287 */ /* 0x000fe20008000000 */
[----:B------:R-:W-:Y:S11]  /*4060*/  @P0 BRA `(.L_x_84) ;  /* 0x0000000000bc0947 */ /* 0x000ff60003800000 */
[----:B------:R-:W-:-:S13]  /*4070*/  ISETP.NE.AND P3, PT, R101, 0x3, PT ;  /* 0x000000036500780c */ /* 0x000fda0003f65270 */
[----:B------:R-:W-:Y:S05]  /*4080*/  @!P3 BRA `(.L_x_85) ;  /* 0x000000000004b947 */ /* 0x000fea0003800000 */
[----:B------:R-:W-:Y:S01]  /*4090*/  BPT.TRAP 0x1 ;  /* 0x000000040000795c */ /* 0x000fe20000300000 */
.L_x_85:
[----:B-1----:R-:W-:Y:S01]  /*40a0*/  SHF.L.U32 R4, R8, 0x1f, RZ ;  /* 0x0000001f08047819 */ /* 0x002fe200000006ff */
[----:B------:R-:W-:Y:S01]  /*40b0*/  BSSY B1, `(.L_x_86) ;  /* 0x0000004000017945 */ /* 0x000fe20003800000 */
[----:B------:R-:W-:-:S04]  /*40c0*/  LEA R5, R20, UR51, 0x3 ;  /* 0x0000003314057c11 */ /* 0x000fc8000f8e18ff */
[----:B------:R-:W1:Y:S02]  /*40d0*/  SYNCS.PHASECHK.TRANS64.TRYWAIT P3, [R5+URZ+0x60], R4 ;  /* 0x00006004050075a7 */ /* 0x000e64000806017f */
[----:B-1----:R-:W-:Y:S05]  /*40e0*/  @!P3 BRA `(.L_x_87) ;  /* 0x000000380060b947 */ /* 0x002fea0003800000 */
.L_x_174:
[----:B------:R-:W-:Y:S05]  /*40f0*/  BSYNC B1 ;  /* 0x0000000000017941 */ /* 0x000fea0003800000 */
.L_x_86:
        /* <DEDUP_REMOVED lines=17> */
[----:B------:R-:W-:Y:S01]  /*4210*/  LOP3.LUT R110, R29, 0xffff0000, RZ, 0xc0, !PT ;  /* 0xffff00001d6e7812 */ /* 0x000fe200078ec0ff */
        /* <DEDUP_REMOVED lines=20> */
.L_x_84:
[----:B------:R-:W-:Y:S05]  /*4360*/  BSYNC B0 ;  /* 0x0000000000007941 */ /* 0x000fea0003800000 */
.L_x_83:
        /* <DEDUP_REMOVED lines=16> */
[----:B-1----:R-:W-:Y:S01]  /*4470*/  F2FP.RELU.BF16.F32.PACK_AB R4, R0, R3 ;  /* 0x000000030004723e */ /* 0x002fe200000018ff */
        /* <DEDUP_REMOVED lines=28> */
.L_x_89:
[----:B------:R-:W-:Y:S05]  /*4640*/  BSYNC B0 ;  /* 0x0000000000007941 */ /* 0x000fea0003800000 */
.L_x_88:
[----:B------:R-:W-:Y:S06]  /*4650*/  BAR.SYNC.DEFER_BLOCKING 0x1, 0x100 ;  /* 0x0044000000007b1d */ /* 0x000fec0000010000 */
[----:B------:R-:W-:Y:S04]  /*4660*/  BSSY B0, `(.L_x_90) ;  /* 0x0000009000007945 */ /* 0x000fe80003800000 */
[----:B------:R-:W-:Y:S05]  /*4670*/  @P0 BRA `(.L_x_91) ;  /* 0x00000000001c0947 */ /* 0x000fea0003800000 */
[----:B------:R-:W-:-:S13]  /*4680*/  ISETP.NE.AND P0, PT, R101, 0x3, PT ;  /* 0x000000036500780c */ /* 0x000fda0003f05270 */
[----:B------:R-:W-:Y:S05]  /*4690*/  @!P0 BRA `(.L_x_92) ;  /* 0x0000000000048947 */ /* 0x000fea0003800000 */
[----:B------:R-:W-:Y:S01]  /*46a0*/  BPT.TRAP 0x1 ;  /* 0x000000040000795c */ /* 0x000fe20000300000 */
.L_x_92:
[----:B------:R-:W-:-:S04]  /*46b0*/  ULEA UR4, UR40, UR51, 0x3 ;  /* 0x0000003328047291 */ /* 0x000fc8000f8e183f */
[----:B------:R-:W-:-:S04]  /*46c0*/  UIADD3 UR4, UR4, 0x80, URZ ;  /* 0x0000008004047890 */ /* 0x000fc8000fffe03f */
[----:B------:R-:W-:-:S09]  /*46d0*/  UPRMT UR4, UR50, 0x654, UR4 ;  /* 0x0000065432047896 */ /* 0x000fd20008000004 */
[----:B------:R-:W-:Y:S03]  /*46e0*/  SYNCS.ARRIVE.TRANS64.RED.A1T0 RZ, [UR4], RZ ;  /* 0x000000ffffff79a7 */ /* 0x000fe60008100404 */
.L_x_91:
[----:B------:R-:W-:Y:S05]  /*46f0*/  BSYNC B0 ;  /* 0x0000000000007941 */ /* 0x000fea0003800000 */
.L_x_90:
[----:B------:R-:W-:Y:S01]  /*4700*/  IADD3 R16, P0, R16, UR38, RZ ;  /* 0x0000002610107c10 */ /* 0x000fe2000ff1e0ff */
[----:B------:R-:W-:Y:S01]  /*4710*/  ULDC.64 UR4, c[0x0][0x8f8] ;  /* 0x00023e0000047ab9 */ /* 0x000fe20000000a00 */
[----:B------:R-:W-:Y:S01]  /*4720*/  UIADD3 UR40, UR40, 0x1, URZ ;  /* 0x0000000128287890 */ /* 0x000fe2000fffe03f */
[----:B------:R-:W-:Y:S01]  /*4730*/  PRMT R0, RZ, 0x7610, R0 ;  /* 0x00007610ff007816 */ /* 0x000fe20000000000 */
[----:B------:R-:W-:Y:S01]  /*4740*/  UMOV UR47, 0xffffffff ;  /* 0xffffffff002f7882 */ /* 0x000fe20000000000 */
[----:B------:R-:W-:Y:S01]  /*4750*/  IADD3.X R17, R17, UR37, RZ, P0, !PT ;  /* 0x0000002511117c10 */ /* 0x000fe200087fe4ff */
[----:B------:R-:W-:Y:S01]  /*4760*/  UISETP.NE.AND UP0, UPT, UR40, 0x4, UPT ;  /* 0x000000042800788c */ /* 0x000fe2000bf05270 */
[----:B------:R-:W-:Y:S01]  /*4770*/  ISETP.GE.U32.AND P0, PT, R16, UR4, PT ;  /* 0x0000000410007c0c */ /* 0x000fe2000bf06070 */
[----:B------:R-:W-:Y:S02]  /*4780*/  IMAD.MOV.U32 R22, RZ, RZ, -0x1 ;  /* 0xffffffffff167424 */ /* 0x000fe400078e00ff */
[----:B------:R-:W-:Y:S01]  /*4790*/  USEL UR40, UR40, URZ, UP0 ;  /* 0x0000003f28287287 */ /* 0x000fe20008000000 */
[----:B------:R-:W-:Y:S01]  /*47a0*/  ISETP.GE.U32.AND.EX P0, PT, R17, UR5, PT, P0 ;  /* 0x0000000511007c0c */ /* 0x000fe2000bf06100 */
[----:B------:R-:W-:-:S12]  /*47b0*/  IMAD.MOV.U32 R100, RZ, RZ, -0x1 ;  /* 0xffffffffff647424 */ /* 0x000fd800078e00ff */
[----:B------:R-:W-:Y:S05]  /*47c0*/  @P0 BRA `(.L_x_93) ;  /* 0x0000000400500947 */ /* 0x000fea0003800000 */
[----:B------:R-:W2:Y:S01]  /*47d0*/  LDC.64 R10, c[0x0][0x8d0] ;  /* 0x00023400ff0a7b82 */ /* 0x000ea20000000a00 */
[----:B------:R-:W3:Y:S01]  /*47e0*/  S2R R12, SR_CTAID.X ;  /* 0x00000000000c7919 */ /* 0x000ee20000002500 */
[----:B------:R-:W-:Y:S02]  /*47f0*/  IMAD.MOV.U32 R8, RZ, RZ, R16 ;  /* 0x000000ffff087224 */ /* 0x000fe400078e0010 */
[----:B------:R-:W-:Y:S01]  /*4800*/  IMAD.MOV.U32 R9, RZ, RZ, R17 ;  /* 0x000000ffff097224 */ /* 0x000fe200078e0011 */
[----:B------:R-:W4:Y:S03]  /*4810*/  S2R R22, SR_CTAID.Y ;  /* 0x0000000000167919 */ /* 0x000f260000002600 */
[----:B------:R-:W3:Y:S08]  /*4820*/  LDC R0, c[0x0][0x8d8] ;  /* 0x00023600ff007b82 */ /* 0x000ef00000000800 */
[----:B-1----:R-:W1:Y:S01]  /*4830*/  LDC.64 R14, c[0x0][0x8c8] ;  /* 0x00023200ff0e7b82 */ /* 0x002e620000000a00 */
[----:B--2---:R-:W-:-:S04]  /*4840*/  ISETP.NE.U32.AND P0, PT, R10, RZ, PT ;  /* 0x000000ff0a00720c */ /* 0x004fc80003f05070 */
[----:B------:R-:W-:-:S13]  /*4850*/  ISETP.NE.AND.EX P0, PT, R11, RZ, PT, P0 ;  /* 0x000000ff0b00720c */ /* 0x000fda0003f05300 */
[----:B-1-34-:R-:W-:Y:S05]  /*4860*/  @!P0 BRA `(.L_x_94) ;  /* 0x0000000000288947 */ /* 0x01afea0003800000 */
[----:B------:R-:W1:Y:S02]  /*4870*/  LDC R3, c[0x0][0x8dc] ;  /* 0x00023700ff037b82 */ /* 0x000e640000000800 */
[----:B-1----:R-:W-:-:S05]  /*4880*/  IADD3 R3, P0, R16, R3, RZ ;  /* 0x0000000310037210 */ /* 0x002fca0007f1e0ff */
        /* <DEDUP_REMOVED lines=8> */
.L_x_94:
[-CC-:B------:R-:W-:Y:S01]  /*4910*/  SHF.R.U64 R29, R8, R0.reuse, R9.reuse ;  /* 0x00000000081d7219 */ /* 0x180fe20000001209 */
[----:B------:R-:W1:Y:S01]  /*4920*/  LDC.64 R20, c[0x0][0x8e8] ;  /* 0x00023a00ff147b82 */ /* 0x000e620000000a00 */
[----:B------:R-:W-:Y:S01]  /*4930*/  SHF.R.U32.HI R0, RZ, R0, R9 ;  /* 0x00000000ff007219 */ /* 0x000fe20000011609 */
[----:B------:R-:W-:Y:S01]  /*4940*/  ULDC UR4, c[0x0][0x150] ;  /* 0x0000540000047ab9 */ /* 0x000fe20000000800 */
[----:B------:R-:W-:Y:S02]  /*4950*/  IADD3 R3, P0, RZ, -R29, RZ ;  /* 0x8000001dff037210 */ /* 0x000fe40007f1e0ff */
[----:B------:R-:W-:-:S03]  /*4960*/  I2FP.F32.U32 R7, R12 ;  /* 0x0000000c00077245 */ /* 0x000fc60000201000 */
[----:B------:R-:W2:Y:S01]  /*4970*/  LDC R6, c[0x0][0x8c0] ;  /* 0x00023000ff067b82 */ /* 0x000ea20000000800 */
[----:B------:R-:W-:Y:S02]  /*4980*/  IMAD.X R5, RZ, RZ, ~R0, P0 ;  /* 0x000000ffff057224 */ /* 0x000fe400000e0e00 */
[----:B------:R-:W-:Y:S01]  /*4990*/  FMUL R7, R7, UR4 ;  /* 0x0000000407077c20 */ /* 0x000fe20008400000 */
[----:B------:R-:W-:Y:S01]  /*49a0*/  ULDC UR4, c[0x0][0x154] ;  /* 0x0000550000047ab9 */ /* 0x000fe20000000800 */
[-C--:B------:R-:W-:Y:S02]  /*49b0*/  IMAD R0, R5, R14.reuse, RZ ;  /* 0x0000000e05007224 */ /* 0x080fe400078e02ff */
[C---:B------:R-:W-:Y:S01]  /*49c0*/  IMAD.WIDE.U32 R4, R3.reuse, R14, R16 ;  /* 0x0000000e03047225 */ /* 0x040fe200078e0010 */
[----:B------:R-:W3:Y:S01]  /*49d0*/  LDC R8, c[0x0][0x8b0] ;  /* 0x00022c00ff087b82 */ /* 0x000ee20000000800 */
[----:B------:R-:W4:Y:S02]  /*49e0*/  F2I.U32.TRUNC.NTZ R7, R7 ;  /* 0x0000000700077305 */ /* 0x000f24000020f000 */
[----:B------:R-:W-:Y:S01]  /*49f0*/  IMAD R3, R3, R15, R0 ;  /* 0x0000000f03037224 */ /* 0x000fe200078e0200 */
[----:B------:R-:W-:-:S03]  /*4a00*/  I2FP.F32.U32 R0, R22 ;  /* 0x0000001600007245 */ /* 0x000fc60000201000 */
[----:B------:R-:W-:Y:S01]  /*4a10*/  IMAD.IADD R3, R5, 0x1, R3 ;  /* 0x0000000105037824 */ /* 0x000fe200078e0203 */
[----:B------:R-:W5:Y:S01]  /*4a20*/  LDC R11, c[0x0][0x900] ;  /* 0x00024000ff0b7b82 */ /* 0x000f620000000800 */
[----:B-1----:R-:W-:-:S04]  /*4a30*/  ISETP.NE.U32.AND P0, PT, R20, RZ, PT ;  /* 0x000000ff1400720c */ /* 0x002fc80003f05070 */
[----:B------:R-:W-:-:S03]  /*4a40*/  ISETP.NE.AND.EX P0, PT, R21, RZ, PT, P0 ;  /* 0x000000ff1500720c */ /* 0x000fc60003f05300 */
[----:B------:R-:W1:Y:S01]  /*4a50*/  LDC R9, c[0x0][0x144] ;  /* 0x00005100ff097b82 */ /* 0x000e620000000800 */
[-C--:B--2---:R-:W-:Y:S01]  /*4a60*/  SHF.R.U64 R10, R4, R6.reuse, R3 ;  /* 0x00000006040a7219 */ /* 0x084fe20000001203 */
[----:B----4-:R-:W-:Y:S01]  /*4a70*/  IMAD.MOV R7, RZ, RZ, -R7 ;  /* 0x000000ffff077224 */ /* 0x010fe200078e0a07 */
[----:B------:R-:W-:Y:S01]  /*4a80*/  SHF.R.U32.HI R3, RZ, R6, R3 ;  /* 0x00000006ff037219 */ /* 0x000fe20000011603 */
[----:B------:R-:W-:-:S04]  /*4a90*/  FMUL R6, R0, UR4 ;  /* 0x0000000400067c20 */ /* 0x000fc80008400000 */
[----:B------:R-:W2:Y:S01]  /*4aa0*/  LDC R23, c[0x0][0x148] ;  /* 0x00005200ff177b82 */ /* 0x000ea20000000800 */
[----:B------:R4:W1:Y:S01]  /*4ab0*/  F2I.U32.TRUNC.NTZ R14, R6 ;  /* 0x00000006000e7305 */ /* 0x000862000020f000 */
[-CC-:B---3--:R-:W-:Y:S02]  /*4ac0*/  SHF.R.U64 R13, R10, R8.reuse, R3.reuse ;  /* 0x000000080a0d7219 */ /* 0x188fe40000001203 */
[----:B------:R-:W-:-:S04]  /*4ad0*/  SHF.R.U32.HI R0, RZ, R8, R3 ;  /* 0x00000008ff007219 */ /* 0x000fc80000011603 */
[----:B------:R-:W3:Y:S01]  /*4ae0*/  LDC R24, c[0x0][0x8a8] ;  /* 0x00022a00ff187b82 */ /* 0x000ee20000000800 */
[-CC-:B-----5:R-:W-:Y:S02]  /*4af0*/  SHF.R.U64 R15, R13, R11.reuse, R0.reuse ;  /* 0x0000000b0d0f7219 */ /* 0x1a0fe40000001200 */
[----:B------:R-:W-:-:S03]  /*4b00*/  SHF.R.U32.HI R5, RZ, R11, R0 ;  /* 0x0000000bff057219 */ /* 0x000fc60000011600 */
[----:B------:R-:W-:Y:S02]  /*4b10*/  IMAD.MOV.U32 R4, RZ, RZ, R15 ;  /* 0x000000ffff047224 */ /* 0x000fe400078e000f */
[----:B------:R-:W2:Y:S01]  /*4b20*/  LDC R26, c[0x0][0x8f0] ;  /* 0x00023c00ff1a7b82 */ /* 0x000ea20000000800 */
[----:B-1----:R-:W-:-:S07]  /*4b30*/  IMAD R25, R9, R7, R12 ;  /* 0x0000000709197224 */ /* 0x002fce00078e020c */
[----:B------:R-:W1:Y:S08]  /*4b40*/  LDC R27, c[0x0][0x8e0] ;  /* 0x00023800ff1b7b82 */ /* 0x000e700000000800 */
[----:B------:R-:W1:Y:S01]  /*4b50*/  LDC R28, c[0x0][0x8b8] ;  /* 0x00022e00ff1c7b82 */ /* 0x000e620000000800 */
[----:B---34-:R-:W-:Y:S05]  /*4b60*/  @!P0 BRA `(.L_x_95) ;  /* 0x0000000000288947 */ /* 0x018fea0003800000 */
[----:B------:R-:W3:Y:S02]  /*4b70*/  LDC R0, c[0x0][0x8f4] ;  /* 0x00023d00ff007b82 */ /* 0x000ee40000000800 */
[----:B---3--:R-:W-:-:S05]  /*4b80*/  IADD3 R3, P0, R15, R0, RZ ;  /* 0x000000000f037210 */ /* 0x008fca0007f1e0ff */
        /* <DEDUP_REMOVED lines=8> */
.L_x_95:
[----:B------:R-:W-:Y:S01]  /*4c10*/  ISETP.NE.AND P0, PT, R2, 0x1, PT ;  /* 0x000000010200780c */ /* 0x000fe20003f05270 */
[----:B------:R-:W-:Y:S01]  /*4c20*/  IMAD.MOV R14, RZ, RZ, -R14 ;  /* 0x000000ffff0e7224 */ /* 0x000fe200078e0a0e */
[----:B--2---:R-:W-:Y:S01]  /*4c30*/  SHF.R.U64 R3, R4, R26, R5 ;  /* 0x0000001a04037219 */ /* 0x004fe20000001205 */
[----:B------:R-:W-:Y:S01]  /*4c40*/  VIADD R5, R24, 0xffffffff ;  /* 0xffffffff18057836 */ /* 0x000fe20000000000 */
[----:B------:R-:W-:Y:S02]  /*4c50*/  LOP3.LUT R0, R13, R96, RZ, 0xc0, !PT ;  /* 0x000000600d007212 */ /* 0x000fe400078ec0ff */
[----:B------:R-:W-:Y:S01]  /*4c60*/  R2UR UR47, R29 ;  /* 0x000000001d2f72ca */ /* 0x000fe200000e0000 */
[----:B------:R-:W-:-:S06]  /*4c70*/  IMAD.MOV R4, RZ, RZ, -R3 ;  /* 0x000000ffff047224 */ /* 0x000fcc00078e0a03 */
[----:B------:R-:W-:Y:S02]  /*4c80*/  @P0 IMAD R25, R23, R14, R22 ;  /* 0x0000000e17190224 */ /* 0x000fe400078e0216 */
[----:B------:R-:W-:Y:S01]  /*4c90*/  IMAD R22, R93, R3, R0 ;  /* 0x000000035d167224 */ /* 0x000fe200078e0200 */
[----:B------:R-:W-:Y:S01]  /*4ca0*/  LOP3.LUT R3, R10, R5, RZ, 0xc0, !PT ;  /* 0x000000050a037212 */ /* 0x000fe200078ec0ff */
[----:B-1----:R-:W-:Y:S02]  /*4cb0*/  IMAD R0, R4, R27, R15 ;  /* 0x0000001b04007224 */ /* 0x002fe400078e020f */
[----:B------:R-:W-:Y:S02]  /*4cc0*/  IMAD R22, R22, R28, R25 ;  /* 0x0000001c16167224 */ /* 0x000fe400078e0219 */
[----:B------:R-:W-:Y:S02]  /*4cd0*/  IMAD R3, R0, R24, R3 ;  /* 0x0000001800037224 */ /* 0x000fe400078e0203 */
[----:B------:R-:W-:-:S03]  /*4ce0*/  IMAD.MOV.U32 R0, RZ, RZ, 0x1 ;  /* 0x00000001ff007424 */ /* 0x000fc600078e00ff */
[----:B------:R-:W-:Y:S02]  /*4cf0*/  SEL R100, R3, R22, !P0 ;  /* 0x0000001603647207 */ /* 0x000fe40004000000 */
[----:B------:R-:W-:-:S07]  /*4d00*/  SEL R22, R22, R3, !P0 ;  /* 0x0000000316167207 */ /* 0x000fce0004000000 */
.L_x_93:
[----:B------:R-:W-:Y:S01]  /*4d10*/  LOP3.LUT P0, RZ, R0, 0xff, RZ, 0xc0, !PT ;  /* 0x000000ff00ff7812 */ /* 0x000fe2000780c0ff */
[----:B------:R-:W-:Y:S02]  /*4d20*/  UIMAD.WIDE.U32 UR4, UR43, -0x55555555, URZ ;  /* 0xaaaaaaab2b0478a5 */ /* 0x000fe4000f8e003f */
[----:B------:R-:W-:Y:S02]  /*4d30*/  UIADD3 UR41, UR41, 0x4, URZ ;  /* 0x0000000429297890 */ /* 0x000fe4000fffe03f */
[----:B------:R-:W-:-:S04]  /*4d40*/  USHF.R.U32.HI UR4, URZ, 0x2, UR5 ;  /* 0x000000023f047899 */ /* 0x000fc80008011605 */
[----:B------:R-:W-:-:S04]  /*4d50*/  UIMAD UR43, UR4, -0x6, UR43 ;  /* 0xfffffffa042b78a4 */ /* 0x000fc8000f8e022b */
[----:B------:R-:W-:Y:S08]  /*4d60*/  @P0 BRA `(.L_x_96) ;  /* 0xffffffc800d80947 */ /* 0x000ff0000383ffff */
[----:B------:R-:W-:-:S13]  /*4d70*/  PLOP3.LUT P0, PT, PT, PT, PT, 0x8, 0x0 ;  /* 0x000000000000781c */ /* 0x000fda0003f0e170 */
.L_x_22:
[----:B------:R-:W-:Y:S05]  /*4d80*/  @P0 BRA `(.L_x_14) ;  /* 0x0000002800c40947 */ /* 0x000fea0003800000 */
[----:B------:R-:W-:Y:S01]  /*4d90*/  ULDC.64 UR6, c[0x0][0x588] ;  /* 0x0001620000067ab9 */ /* 0x000fe20000000a00 */
[----:B------:R-:W-:Y:S01]  /*4da0*/  ISETP.NE.AND.EX P1, PT, R109, RZ, PT, P1 ;  /* 0x000000ff6d00720c */ /* 0x000fe20003f25310 */
[----:B------:R-:W-:-:S04]  /*4db0*/  DEPBAR.LE SB0, 0x0 ;  /* 0x000080000000791a */ /* 0x000fc80000000000 */
[----:B------:R-:W-:Y:S01]  /*4dc0*/  ISETP.NE.U32.AND P0, PT, RZ, UR6, PT ;  /* 0x00000006ff007c0c */ /* 0x000fe2000bf05070 */
[----:B------:R-:W-:Y:S03]  /*4dd0*/  BSSY B0, `(.L_x_97) ;  /* 0x0000014000007945 */ /* 0x000fe60003800000 */
[----:B------:R-:W-:-:S13]  /*4de0*/  ISETP.NE.AND.EX P0, PT, RZ, UR7, PT, P0 ;  /* 0x00000007ff007c0c */ /* 0x000fda000bf05300 */
[----:B------:R-:W-:Y:S05]  /*4df0*/  @P0 BRA P1, `(.L_x_98) ;  /* 0x0000000000440947 */ /* 0x000fea0000800000 */
[----:B------:R-:W-:-:S04]  /*4e00*/  ISETP.NE.U32.AND P0, PT, R107, RZ, PT ;  /* 0x000000ff6b00720c */ /* 0x000fc80003f05070 */
[----:B------:R-:W-:-:S13]  /*4e10*/  ISETP.NE.AND.EX P0, PT, R109, RZ, PT, P0 ;  /* 0x000000ff6d00720c */ /* 0x000fda0003f05300 */
[----:B------:R-:W-:Y:S05]  /*4e20*/  @!P0 BRA `(.L_x_99) ;  /* 0x00000000002c8947 */ /* 0x000fea0003800000 */
[----:B------:R-:W-:-:S13]  /*4e30*/  LOP3.LUT P0, RZ, R90, 0xff, RZ, 0xc0, !PT ;  /* 0x000000ff5aff7812 */ /* 0x000fda000780c0ff */
[----:B------:R-:W-:Y:S05]  /*4e40*/  @!P0 BRA `(.L_x_100) ;  /* 0x0000000000108947 */ /* 0x000fea0003800000 */
[----:B-----5:R-:W-:-:S13]  /*4e50*/  FSETP.NEU.AND P0, PT, R91, RZ, PT ;  /* 0x000000ff5b00720b */ /* 0x020fda0003f0d000 */
[----:B------:R-:W-:Y:S05]  /*4e60*/  @!P0 BREAK B0 ;  /* 0x0000000000008942 */ /* 0x000fea0003800000 */
[----:B------:R-:W-:Y:S05]  /*4e70*/  @P0 BRA `(.L_x_98) ;  /* 0x0000000000240947 */ /* 0x000fea0003800000 */
[----:B------:R-:W-:Y:S05]  /*4e80*/  BRA `(.L_x_14) ;  /* 0x0000002800847947 */ /* 0x000fea0003800000 */
.L_x_100:
[----:B------:R-:W-:-:S04]  /*4e90*/  ISETP.NE.U32.AND P0, PT, RZ, UR6, PT ;  /* 0x00000006ff007c0c */ /* 0x000fc8000bf05070 */
[----:B------:R-:W-:-:S13]  /*4ea0*/  ISETP.NE.AND.EX P0, PT, RZ, UR7, PT, P0 ;  /* 0x00000007ff007c0c */ /* 0x000fda000bf05300 */
[----:B------:R-:W-:Y:S05]  /*4eb0*/  @!P0 BREAK B0 ;  /* 0x0000000000008942 */ /* 0x000fea0003800000 */
[----:B------:R-:W-:Y:S05]  /*4ec0*/  @P0 BRA `(.L_x_98) ;  /* 0x0000000000100947 */ /* 0x000fea0003800000 */
[----:B------:R-:W-:Y:S05]  /*4ed0*/  BRA `(.L_x_14) ;  /* 0x0000002800707947 */ /* 0x000fea0003800000 */
.L_x_99:
[----:B-----5:R-:W-:-:S13]  /*4ee0*/  FSETP.NEU.AND P0, PT, R91, RZ, PT ;  /* 0x000000ff5b00720b */ /* 0x020fda0003f0d000 */
[----:B------:R-:W-:Y:S05]  /*4ef0*/  @!P0 BREAK B0 ;  /* 0x0000000000008942 */ /* 0x000fea0003800000 */
[----:B------:R-:W-:Y:S05]  /*4f00*/  @!P0 BRA `(.L_x_14) ;  /* 0x0000002800648947 */ /* 0x000fea0003800000 */
.L_x_98:
[----:B-1----:R-:W-:Y:S05]  /*4f10*/  BSYNC B0 ;  /* 0x0000000000007941 */ /* 0x002fea0003800000 */
.L_x_97:
[----:B------:R-:W-:-:S04]  /*4f20*/  LOP3.LUT R18, R18, 0x1, RZ, 0xfc, !PT ;  /* 0x0000000112127812 */ /* 0x000fc800078efcff */
[----:B------:R-:W-:-:S13]  /*4f30*/  ISETP.NE.AND P0, PT, R18, 0x3, PT ;  /* 0x000000031200780c */ /* 0x000fda0003f05270 */
[----:B------:R-:W-:Y:S05]  /*4f40*/  @!P0 BRA `(.L_x_101) ;  /* 0x0000000000048947 */ /* 0x000fea0003800000 */
[----:B------:R-:W-:Y:S01]  /*4f50*/  BPT.TRAP 0x1 ;  /* 0x000000040000795c */ /* 0x000fe20000300000 */
.L_x_101:
[----:B------:R-:W1:Y:S01]  /*4f60*/  S2UR UR5, SR_CgaCtaId ;  /* 0x00000000000579c3 */ /* 0x000e620000008800 */
[----:B------:R-:W-:Y:S02]  /*4f70*/  UMOV UR4, 0x400 ;  /* 0x0000040000047882 */ /* 0x000fe40000000000 */
[----:B-1----:R-:W-:-:S04]  /*4f80*/  ULEA UR4, UR5, UR4, 0x18 ;  /* 0x0000000405047291 */ /* 0x002fc8000f8ec03f */
[----:B------:R-:W-:-:S04]  /*4f90*/  ULEA UR4, UR40, UR4, 0x3 ;  /* 0x0000000428047291 */ /* 0x000fc8000f8e183f */
[----:B------:R-:W-:-:S04]  /*4fa0*/  UIADD3 UR4, UR4, 0x80, URZ ;  /* 0x0000008004047890 */ /* 0x000fc8000fffe03f */
[----:B------:R-:W-:-:S09]  /*4fb0*/  UPRMT UR4, UR5, 0x654, UR4 ;  /* 0x0000065405047896 */ /* 0x000fd20008000004 */
[----:B------:R-:W-:Y:S01]  /*4fc0*/  SYNCS.ARRIVE.TRANS64.RED.A1T0 RZ, [UR4], RZ ;  /* 0x000000ffffff79a7 */ /* 0x000fe20008100404 */
[----:B------:R-:W-:Y:S05]  /*4fd0*/  BRA `(.L_x_14) ;  /* 0x0000002800307947 */ /* 0x000fea0003800000 */
.L_x_13:
[----:B------:R-:W-:Y:S01]  /*4fe0*/  ULDC.64 UR4, c[0x0][0x8f8] ;  /* 0x00023e0000047ab9 */ /* 0x000fe20000000a00 */
[----:B------:R-:W-:Y:S01]  /*4ff0*/  PRMT R10, RZ, 0x7610, R10 ;  /* 0x00007610ff0a7816 */ /* 0x000fe2000000000a */
[----:B------:R-:W-:Y:S01]  /*5000*/  IMAD.MOV.U32 R22, RZ, RZ, -0x1 ;  /* 0xffffffffff167424 */ /* 0x000fe200078e00ff */
[----:B------:R-:W-:Y:S01]  /*5010*/  ISETP.GE.U32.AND P1, PT, R16, UR4, PT ;  /* 0x0000000410007c0c */ /* 0x000fe2000bf26070 */
[----:B------:R-:W-:Y:S02]  /*5020*/  IMAD.MOV.U32 R21, RZ, RZ, -0x1 ;  /* 0xffffffffff157424 */ /* 0x000fe400078e00ff */
[----:B------:R-:W-:Y:S01]  /*5030*/  IMAD.MOV.U32 R20, RZ, RZ, -0x1 ;  /* 0xffffffffff147424 */ /* 0x000fe200078e00ff */
[----:B------:R-:W-:-:S13]  /*5040*/  ISETP.GE.U32.AND.EX P1, PT, R17, UR5, PT, P1 ;  /* 0x0000000511007c0c */ /* 0x000fda000bf26110 */
        /* <DEDUP_REMOVED lines=19> */
.L_x_103:
[----:B------:R-:W2:Y:S01]  /*5180*/  LDC.64 R30, c[0x0][0x8e8] ;  /* 0x00023a00ff1e7b82 */ /* 0x000ea20000000a00 */
[-CC-:B------:R-:W-:Y:S01]  /*5190*/  SHF.R.U64 R24, R14, R22.reuse, R15.reuse ;  /* 0x000000160e187219 */ /* 0x180fe2000000120f */
[----:B------:R-:W-:Y:S01]  /*51a0*/  IMAD.MOV.U32 R32, RZ, RZ, 0x1 ;  /* 0x00000001ff207424 */ /* 0x000fe200078e00ff */
[----:B------:R-:W-:Y:S02]  /*51b0*/  SHF.R.U32.HI R10, RZ, R22, R15 ;  /* 0x00000016ff0a7219 */ /* 0x000fe4000001160f */
[----:B------:R-:W-:-:S03]  /*51c0*/  IADD3 R13, P1, RZ, -R24, RZ ;  /* 0x80000018ff0d7210 */ /* 0x000fc60007f3e0ff */
[----:B------:R-:W3:Y:S02]  /*51d0*/  LDC R14, c[0x0][0x8c0] ;  /* 0x00023000ff0e7b82 */ /* 0x000ee40000000800 */
[----:B------:R-:W-:-:S04]  /*51e0*/  IMAD.X R11, RZ, RZ, ~R10, P1 ;  /* 0x000000ffff0b7224 */ /* 0x000fc800008e0e0a */
[-C--:B------:R-:W-:Y:S02]  /*51f0*/  IMAD R12, R11, R26.reuse, RZ ;  /* 0x0000001a0b0c7224 */ /* 0x080fe400078e02ff */
[----:B------:R-:W4:Y:S01]  /*5200*/  LDC R22, c[0x0][0x8b0] ;  /* 0x00022c00ff167b82 */ /* 0x000f220000000800 */
[----:B------:R-:W-:-:S04]  /*5210*/  IMAD.WIDE.U32 R10, R13, R26, R16 ;  /* 0x0000001a0d0a7225 */ /* 0x000fc800078e0010 */
        /* <DEDUP_REMOVED lines=30> */
.L_x_104:
[----:B------:R-:W-:Y:S01]  /*5400*/  ISETP.NE.AND P1, PT, R2, 0x1, PT ;  /* 0x000000010200780c */ /* 0x000fe20003f25270 */
[----:B--2---:R-:W-:Y:S01]  /*5410*/  VIADD R13, R26, 0xffffffff ;  /* 0xffffffff1a0d7836 */ /* 0x004fe20000000000 */
[----:B---3--:R-:W-:Y:S02]  /*5420*/  SHF.R.U64 R10, R10, R27, R11 ;  /* 0x0000001b0a0a7219 */ /* 0x008fe4000000120b */
[----:B------:R-:W-:Y:S02]  /*5430*/  SHF.L.U32 R32, R32, R29, RZ ;  /* 0x0000001d20207219 */ /* 0x000fe400000006ff */
[----:B------:R-:W-:Y:S01]  /*5440*/  LOP3.LUT R7, R25, R34, RZ, 0xc0, !PT ;  /* 0x0000002219077212 */ /* 0x000fe200078ec0ff */
[----:B------:R-:W-:-:S04]  /*5450*/  IMAD.MOV R11, RZ, RZ, -R10 ;  /* 0x000000ffff0b7224 */ /* 0x000fc800078e0a0a */
[----:B------:R-:W-:Y:S02]  /*5460*/  IMAD R7, R32, R10, R7 ;  /* 0x0000000a20077224 */ /* 0x000fe400078e0207 */
[----:B------:R-:W-:Y:S01]  /*5470*/  @P1 IMAD R8, R9, R23, R6 ;  /* 0x0000001709081224 */ /* 0x000fe200078e0206 */
[----:B------:R-:W-:Y:S01]  /*5480*/  LOP3.LUT R9, R20, R13, RZ, 0xc0, !PT ;  /* 0x0000000d14097212 */ /* 0x000fe200078ec0ff */
[----:B----4-:R-:W-:Y:S02]  /*5490*/  IMAD R6, R11, R28, R22 ;  /* 0x0000001c0b067224 */ /* 0x010fe400078e0216 */
[----:B-1----:R-:W-:Y:S02]  /*54a0*/  IMAD R8, R7, R33, R8 ;  /* 0x0000002107087224 */ /* 0x002fe400078e0208 */
[----:B------:R-:W-:Y:S02]  /*54b0*/  IMAD R7, R6, R26, R9 ;  /* 0x0000001a06077224 */ /* 0x000fe400078e0209 */
[----:B------:R-:W-:-:S02]  /*54c0*/  IMAD.MOV.U32 R10, RZ, RZ, 0x1 ;  /* 0x00000001ff0a7424 */ /* 0x000fc400078e00ff */
[----:B------:R-:W-:Y:S01]  /*54d0*/  IMAD.MOV.U32 R20, RZ, RZ, R24 ;  /* 0x000000ffff147224 */ /* 0x000fe200078e0018 */
[----:B------:R-:W-:Y:S02]  /*54e0*/  SEL R21, R7, R8, !P1 ;  /* 0x0000000807157207 */ /* 0x000fe40004800000 */
[----:B------:R-:W-:-:S07]  /*54f0*/  SEL R22, R8, R7, !P1 ;  /* 0x0000000708167207 */ /* 0x000fce0004800000 */
.L_x_102:
[----:B------:R-:W-:-:S08]  /*5500*/  NOP ;  /* 0x0000000000007918 */ /* 0x000fd00000000000 */
[----:B------:R-:W2:-:S00]  /*5510*/  USETMAXREG.DEALLOC.CTAPOOL 0x28 ;  /* 0x00000028000079c8 */ /* 0x000e8000080e0500 */
[----:B--2---:R-:W-:-:S13]  /*5520*/  ISETP.NE.AND P1, PT, R3, 0x1, PT ;  /* 0x000000010300780c */ /* 0x004fda0003f25270 */
[----:B------:R-:W-:Y:S05]  /*5530*/  @!P1 BRA `(.L_x_14) ;  /* 0x0000002000d89947 */ /* 0x000fea0003800000 */
[----:B------:R-:W-:Y:S05]  /*5540*/  @!P4 BRA `(.L_x_105) ;  /* 0x0000001000acc947 */ /* 0x000fea0003800000 */
[----:B------:R-:W-:-:S13]  /*5550*/  ISETP.NE.OR P0, PT, R3, 0x2, P0 ;  /* 0x000000020300780c */ /* 0x000fda0000705670 */
[----:B------:R-:W-:Y:S05]  /*5560*/  @P0 BRA `(.L_x_14) ;  /* 0x0000002000cc0947 */ /* 0x000fea0003800000 */
[----:B------:R-:W-:-:S13]  /*5570*/  LOP3.LUT P1, RZ, R10, 0xff, RZ, 0xc0, !PT ;  /* 0x000000ff0aff7812 */ /* 0x000fda000782c0ff */
[----:B------:R-:W-:Y:S05]  /*5580*/  @!P1 BRA `(.L_x_106) ;  /* 0x0000000000189947 */ /* 0x000fea0003800000 */
[----:B------:R-:W-:Y:S01]  /*5590*/  UMOV UR4, 0x400 ;  /* 0x0000040000047882 */ /* 0x000fe20000000000 */
[----:B------:R-:W-:Y:S01]  /*55a0*/  IMAD.MOV.U32 R0, RZ, RZ, RZ ;  /* 0x000000ffff007224 */ /* 0x000fe200078e00ff */
[----:B-1----:R-:W-:-:S04]  /*55b0*/  ULEA UR4, UR36, UR4, 0x18 ;  /* 0x0000000424047291 */ /* 0x002fc8000f8ec03f */
[----:B------:R-:W-:-:S05]  /*55c0*/  SHF.L.U32 R0, R0, 0x1f, RZ ;  /* 0x0000001f00007819 */ /* 0x000fca00000006ff */
[----:B------:R-:W1:Y:S02]  /*55d0*/  SYNCS.PHASECHK.TRANS64.TRYWAIT P0, [UR4+0xa8], R0 ;  /* 0x0000a800ff0075a7 */ /* 0x000e640008000144 */
[----:B-1----:R-:W-:Y:S05]  /*55e0*/  @!P0 BRA `(.L_x_107) ;  /* 0x0000002400348947 */ /* 0x002fea0003800000 */
.L_x_106:
[----:B-1----:R-:W-:Y:S01]  /*55f0*/  PRMT R0, RZ, 0x7610, R0 ;  /* 0x00007610ff007816 */ /* 0x002fe20000000000 */
[----:B------:R-:W-:Y:S06]  /*5600*/  @P3 BRA `(.L_x_108) ;  /* 0x0000000000243947 */ /* 0x000fec0003800000 */
[----:B------:R-:W-:Y:S02]  /*5610*/  ULDC.64 UR4, c[0x0][0x588] ;  /* 0x0001620000047ab9 */ /* 0x000fe40000000a00 */
[----:B------:R-:W-:-:S04]  /*5620*/  ISETP.NE.U32.AND P0, PT, RZ, UR4, PT ;  /* 0x00000004ff007c0c */ /* 0x000fc8000bf05070 */
[----:B------:R-:W-:-:S13]  /*5630*/  ISETP.NE.AND.EX P0, PT, RZ, UR5, PT, P0 ;  /* 0x00000005ff007c0c */ /* 0x000fda000bf05300 */
[----:B------:R-:W-:Y:S05]  /*5640*/  @!P0 BRA `(.L_x_109) ;  /* 0x00000000000c8947 */ /* 0x000fea0003800000 */
[----:B------:R1:W5:Y:S01]  /*5650*/  LDG.E R3, desc[UR52][R4.64] ;  /* 0x0000003404037981 */ /* 0x000362000c1e1900 */
[----:B------:R-:W-:Y:S01]  /*5660*/  IMAD.MOV.U32 R0, RZ, RZ, 0x1 ;  /* 0x00000001ff007424 */ /* 0x000fe200078e00ff */
[----:B------:R-:W-:Y:S06]  /*5670*/  BRA `(.L_x_108) ;  /* 0x0000000000087947 */ /* 0x000fec0003800000 */
.L_x_109:
[----:B------:R-:W2:Y:S01]  /*5680*/  LDC R3, c[0x0][0x580] ;  /* 0x00016000ff037b82 */ /* 0x000ea20000000800 */
[----:B------:R-:W-:-:S07]  /*5690*/  IMAD.MOV.U32 R0, RZ, RZ, 0x1 ;  /* 0x00000001ff007424 */ /* 0x000fce00078e00ff */
.L_x_108:
[----:B------:R-:W-:Y:S01]  /*56a0*/  IMAD.MOV.U32 R8, RZ, RZ, 0x1 ;  /* 0x00000001ff087424 */ /* 0x000fe200078e00ff */
[----:B------:R-:W-:Y:S06]  /*56b0*/  @!P1 BRA `(.L_x_110) ;  /* 0x0000000c00e09947 */ /* 0x000fec0003800000 */
[----:B------:R-:W3:Y:S01]  /*56c0*/  LDC R9, c[0x0][0x900] ;  /* 0x00024000ff097b82 */ /* 0x000ee20000000800 */
[----:B-1----:R-:W-:Y:S01]  /*56d0*/  IMAD.MOV.U32 R4, RZ, RZ, -0x1 ;  /* 0xffffffffff047424 */ /* 0x002fe200078e00ff */
[----:B------:R-:W-:Y:S01]  /*56e0*/  LOP3.LUT R10, R18, 0x2, RZ, 0xfc, !PT ;  /* 0x00000002120a7812 */ /* 0x000fe200078efcff */
[----:B------:R-:W-:Y:S01]  /*56f0*/  IMAD.MOV.U32 R6, RZ, RZ, 0x1 ;  /* 0x00000001ff067424 */ /* 0x000fe200078e00ff */
[----:B------:R-:W-:Y:S01]  /*5700*/  ULDC.64 UR6, c[0x0][0x198] ;  /* 0x0000660000067ab9 */ /* 0x000fe20000000a00 */
[----:B------:R-:W-:Y:S01]  /*5710*/  IMAD.MOV.U32 R8, RZ, RZ, 0x1 ;  /* 0x00000001ff087424 */ /* 0x000fe200078e00ff */
[----:B------:R-:W-:Y:S01]  /*5720*/  ULDC.64 UR14, c[0x0][0x588] ;  /* 0x00016200000e7ab9 */ /* 0x000fe20000000a00 */
[----:B------:R-:W-:Y:S01]  /*5730*/  ULDC.64 UR22, c[0x0][0x8f8] ;  /* 0x00023e0000167ab9 */ /* 0x000fe20000000a00 */
[----:B------:R-:W1:Y:S01]  /*5740*/  LDC R11, c[0x0][0x8a8] ;  /* 0x00022a00ff0b7b82 */ /* 0x000e620000000800 */
[----:B------:R-:W-:Y:S01]  /*5750*/  ULDC.64 UR24, c[0x0][0x590] ;  /* 0x0001640000187ab9 */ /* 0x000fe20000000a00 */
[----:B---3--:R-:W-:-:S02]  /*5760*/  SHF.L.U32 R4, R4, R9, RZ ;  /* 0x0000000904047219 */ /* 0x008fc400000006ff */
[----:B------:R-:W-:Y:S02]  /*5770*/  SHF.L.U32 R9, R6, R9, RZ ;  /* 0x0000000906097219 */ /* 0x000fe400000006ff */
[----:B------:R-:W-:Y:S01]  /*5780*/  LOP3.LUT R12, RZ, R4, RZ, 0x33, !PT ;  /* 0x00000004ff0c7212 */ /* 0x000fe200078e33ff */
[----:B-1----:R-:W-:-:S07]  /*5790*/  VIADD R11, R11, 0xffffffff ;  /* 0xffffffff0b0b7836 */ /* 0x002fce0000000000 */
.L_x_142:
[----:B------:R-:W-:Y:S02]  /*57a0*/  ISETP.NE.U32.AND P0, PT, RZ, UR24, PT ;  /* 0x00000018ff007c0c */ /* 0x000fe4000bf05070 */
[----:B------:R-:W-:Y:S02]  /*57b0*/  R2UR UR19, R22 ;  /* 0x00000000161372ca */ /* 0x000fe400000e0000 */
[----:B------:R-:W-:Y:S02]  /*57c0*/  R2UR UR18, R21 ;  /* 0x00000000151272ca */ /* 0x000fe400000e0000 */
[----:B------:R-:W-:-:S09]  /*57d0*/  ISETP.NE.AND.EX P0, PT, RZ, UR25, PT, P0 ;  /* 0x00000019ff007c0c */ /* 0x000fd2000bf05300 */
[----:B------:R-:W-:Y:S02]  /*57e0*/  USHF.L.U32 UR19, UR19, 0x7, URZ ;  /* 0x0000000713137899 */ /* 0x000fe4000800063f */
[----:B------:R-:W-:Y:S02]  /*57f0*/  USHF.L.U32 UR18, UR18, 0x7, URZ ;  /* 0x0000000712127899 */ /* 0x000fe4000800063f */
[----:B--234-:R-:W-:Y:S10]  /*5800*/  @!P0 BRA `(.L_x_111) ;  /* 0x00000000002c8947 */ /* 0x01cff40003800000 */
[----:B------:R-:W-:-:S04]  /*5810*/  ISETP.NE.U32.AND P1, PT, RZ, UR14, PT ;  /* 0x0000000eff007c0c */ /* 0x000fc8000bf25070 */
[----:B------:R-:W-:-:S13]  /*5820*/  ISETP.NE.AND.EX P1, PT, RZ, UR15, PT, P1 ;  /* 0x0000000fff007c0c */ /* 0x000fda000bf25310 */
[----:B------:R-:W-:Y:S05]  /*5830*/  @!P1 BRA `(.L_x_112) ;  /* 0x0000000000189947 */ /* 0x000fea0003800000 */
[----:B------:R-:W1:Y:S01]  /*5840*/  LDC.64 R4, c[0x0][0x588] ;  /* 0x00016200ff047b82 */ /* 0x000e620000000a00 */
[----:B--2--5:R-:W-:-:S04]  /*5850*/  IMAD R3, R20, UR24, RZ ;  /* 0x0000001814037c24 */ /* 0x024fc8000f8e02ff */
[----:B-1----:R-:W-:-:S05]  /*5860*/  IMAD.WIDE R4, R3, 0x4, R4 ;  /* 0x0000000403047825 */ /* 0x002fca00078e0204 */
[----:B------:R3:W5:Y:S01]  /*5870*/  LDG.E R3, desc[UR52][R4.64] ;  /* 0x0000003404037981 */ /* 0x000762000c1e1900 */
[----:B------:R-:W-:Y:S01]  /*5880*/  IMAD.MOV.U32 R0, RZ, RZ, 0x1 ;  /* 0x00000001ff007424 */ /* 0x000fe200078e00ff */
[----:B------:R-:W-:Y:S06]  /*5890*/  BRA `(.L_x_111) ;  /* 0x0000000000087947 */ /* 0x000fec0003800000 */
.L_x_112:
[----:B--2--5:R-:W1:Y:S01]  /*58a0*/  LDC R3, c[0x0][0x580] ;  /* 0x00016000ff037b82 */ /* 0x024e620000000800 */
[----:B------:R-:W-:-:S07]  /*58b0*/  IMAD.MOV.U32 R0, RZ, RZ, 0x1 ;  /* 0x00000001ff007424 */ /* 0x000fce00078e00ff */
.L_x_111:
[----:B------:R-:W-:Y:S05]  /*58c0*/  @!P0 BRA `(.L_x_113) ;  /* 0x00000000001c8947 */ /* 0x000fea0003800000 */
[----:B------:R-:W-:-:S13]  /*58d0*/  LOP3.LUT P2, RZ, R0, 0xff, RZ, 0xc0, !PT ;  /* 0x000000ff00ff7812 */ /* 0x000fda000784c0ff */
[----:B---3--:R-:W3:Y:S02]  /*58e0*/  @!P2 LDC.64 R4, c[0x0][0x588] ;  /* 0x00016200ff04ab82 */ /* 0x008ee40000000a00 */
[----:B---3--:R-:W-:-:S04]  /*58f0*/  @!P2 ISETP.NE.U32.AND P0, PT, R4, RZ, PT ;  /* 0x000000ff0400a20c */ /* 0x008fc80003f05070 */
[----:B------:R-:W-:Y:S02]  /*5900*/  @!P2 ISETP.NE.AND.EX P1, PT, R5, RZ, PT, P0 ;  /* 0x000000ff0500a20c */ /* 0x000fe40003f25300 */
[----:B-12--5:R-:W-:Y:S02]  /*5910*/  @P2 FSETP.EQ.AND P0, PT, R3, RZ, PT ;  /* 0x000000ff0300220b */ /* 0x026fe40003f02000 */
[----:B------:R-:W-:Y:S01]  /*5920*/  @!P2 PLOP3.LUT P0, PT, P1, PT, PT, 0x8, 0x0 ;  /* 0x000000000000a81c */ /* 0x000fe20000f0e170 */
[----:B------:R-:W-:-:S12]  /*5930*/  BRA `(.L_x_114) ;  /* 0x0000000000047947 */ /* 0x000fd80003800000 */
.L_x_113:
[----:B-12--5:R-:W-:-:S13]  /*5940*/  FSETP.EQ.AND P0, PT, R3, RZ, PT ;  /* 0x000000ff0300720b */ /* 0x026fda0003f02000 */
.L_x_114:
[----:B------:R-:W-:Y:S02]  /*5950*/  ISETP.NE.AND P2, PT, R10, 0x3, PT ;  /* 0x000000030a00780c */ /* 0x000fe40003f45270 */
[----:B------:R-:W-:-:S04]  /*5960*/  ELECT P1, URZ, PT ;  /* 0x00000000003f782f */ /* 0x000fc80003820000 */
[----:B------:R-:W-:-:S07]  /*5970*/  PLOP3.LUT P0, PT, P1, P0, PT, 0x20, 0x0 ;  /* 0x000000000000781c */ /* 0x000fce0000f00470 */
[----:B------:R-:W-:Y:S06]  /*5980*/  @!P2 BRA `(.L_x_115) ;  /* 0x000000000004a947 */ /* 0x000fec0003800000 */
[----:B------:R-:W-:Y:S01]  /*5990*/  BPT.TRAP 0x1 ;  /* 0x000000040000795c */ /* 0x000fe20000300000 */
.L_x_115:
[----:B------:R-:W1:Y:S01]  /*59a0*/  S2UR UR36, SR_CgaCtaId ;  /* 0x00000000002479c3 */ /* 0x000e620000008800 */
[----:B------:R-:W-:Y:S01]  /*59b0*/  UMOV UR4, 0x400 ;  /* 0x0000040000047882 */ /* 0x000fe20000000000 */
[----:B---3--:R-:W-:Y:S01]  /*59c0*/  SHF.L.U32 R4, R8, 0x1f, RZ ;  /* 0x0000001f08047819 */ /* 0x008fe200000006ff */
[----:B-1----:R-:W-:-:S09]  /*59d0*/  ULEA UR5, UR36, UR4, 0x18 ;  /* 0x0000000424057291 */ /* 0x002fd2000f8ec03f */
[----:B------:R-:W1:Y:S02]  /*59e0*/  SYNCS.PHASECHK.TRANS64.TRYWAIT P1, [UR5+0x80], R4 ;  /* 0x00008004ff0075a7 */ /* 0x000e640008020145 */
[----:B-1----:R-:W-:Y:S05]  /*59f0*/  @!P1 BRA `(.L_x_116) ;  /* 0x0000002000489947 */ /* 0x002fea0003800000 */
.L_x_175:
[----:B------:R-:W-:Y:S04]  /*5a00*/  BSSY B0, `(.L_x_117) ;  /* 0x000000e000007945 */ /* 0x000fe80003800000 */
[----:B------:R-:W-:Y:S05]  /*5a10*/  @!P0 BRA `(.L_x_118) ;  /* 0x0000000000308947 */ /* 0x000fea0003800000 */
[----:B------:R-:W-:Y:S01]  /*5a20*/  R2UR UR20, R20 ;  /* 0x00000000141472ca */ /* 0x000fe200000e0000 */
[----:B------:R-:W-:Y:S02]  /*5a30*/  UIADD3 UR8, UP0, UR6, 0x3f0, URZ ;  /* 0x000003f006087890 */ /* 0x000fe4000ff1e03f */
[----:B------:R-:W-:Y:S02]  /*5a40*/  UIADD3 UR16, UR5, 0x200, URZ ;  /* 0x0000020005107890 */ /* 0x000fe4000fffe03f */
[----:B------:R-:W-:Y:S02]  /*5a50*/  UIADD3 UR17, UR5, 0x60, URZ ;  /* 0x0000006005117890 */ /* 0x000fe4000fffe03f */
[----:B------:R-:W-:Y:S01]  /*5a60*/  UIADD3.X UR9, URZ, UR7, URZ, UP0, !UPT ;  /* 0x000000073f097290 */ /* 0x000fe200087fe43f */
[----:B------:R-:W-:Y:S01]  /*5a70*/  UMOV UR10, 0x0 ;  /* 0x00000000000a7882 */ /* 0x000fe20000000000 */
[----:B------:R-:W-:-:S07]  /*5a80*/  UMOV UR11, 0x10000000 ;  /* 0x10000000000b7882 */ /* 0x000fce0000000000 */
[----:B------:R2:W-:Y:S02]  /*5a90*/  UTMALDG.3D [UR16], [UR8], desc[UR10] ;  /* 0x00000a10080075b4 */ /* 0x0005e40008011000 */
[----:B--2---:R-:W-:Y:S05]  /*5aa0*/  @!P2 BRA `(.L_x_119) ;  /* 0x000000000004a947 */ /* 0x004fea0003800000 */
[----:B------:R-:W-:Y:S01]  /*5ab0*/  BPT.TRAP 0x1 ;  /* 0x000000040000795c */ /* 0x000fe20000300000 */
.L_x_119:
[----:B-1----:R-:W1:Y:S02]  /*5ac0*/  LDC R5, c[0x0][0x800] ;  /* 0x00020000ff057b82 */ /* 0x002e640000000800 */
[----:B-1----:R2:W-:Y:S02]  /*5ad0*/  SYNCS.ARRIVE.TRANS64.RED.A0TR RZ, [UR5+0x60], R5 ;  /* 0x00006005ffff79a7 */ /* 0x0025e40008300405 */
.L_x_118:
[----:B------:R-:W-:Y:S05]  /*5ae0*/  BSYNC B0 ;  /* 0x0000000000007941 */ /* 0x000fea0003800000 */
.L_x_117:
[----:B------:R-:W-:Y:S05]  /*5af0*/  @!P2 BRA `(.L_x_120) ;  /* 0x000000000004a947 */ /* 0x000fea0003800000 */
[----:B------:R-:W-:Y:S01]  /*5b00*/  BPT.TRAP 0x1 ;  /* 0x000000040000795c */ /* 0x000fe20000300000 */
.L_x_120:
[----:B------:R-:W-:-:S04]  /*5b10*/  UIADD3 UR4, UR5, 0x60, URZ ;  /* 0x0000006005047890 */ /* 0x000fc8000fffe03f */
[----:B------:R-:W-:-:S09]  /*5b20*/  UPRMT UR4, UR36, 0x654, UR4 ;  /* 0x0000065424047896 */ /* 0x000fd20008000004 */
[----:B------:R-:W-:Y:S01]  /*5b30*/  SYNCS.ARRIVE.TRANS64.RED.A1T0 RZ, [UR4], RZ ;  /* 0x000000ffffff79a7 */ /* 0x000fe20008100404 */
[----:B------:R-:W-:Y:S05]  /*5b40*/  @!P2 BRA `(.L_x_121) ;  /* 0x000000000004a947 */ /* 0x000fea0003800000 */
[----:B------:R-:W-:Y:S01]  /*5b50*/  BPT.TRAP 0x1 ;  /* 0x000000040000795c */ /* 0x000fe20000300000 */
.L_x_121:
[----:B------:R-:W3:Y:S02]  /*5b60*/  SYNCS.PHASECHK.TRANS64.TRYWAIT P1, [UR5+0x88], R4 ;  /* 0x00008804ff0075a7 */ /* 0x000ee40008020145 */
[----:B---3--:R-:W-:Y:S05]  /*5b70*/  @!P1 BRA `(.L_x_122) ;  /* 0x0000002000009947 */ /* 0x008fea0003800000 */
.L_x_176:
[----:B------:R-:W-:Y:S04]  /*5b80*/  BSSY B0, `(.L_x_123) ;  /* 0x0000010000007945 */ /* 0x000fe80003800000 */
[----:B------:R-:W-:Y:S05]  /*5b90*/  @!P0 BRA `(.L_x_124) ;  /* 0x0000000000388947 */ /* 0x000fea0003800000 */
[----:B------:R-:W-:Y:S01]  /*5ba0*/  UIADD3 UR16, UP0, UR6, 0x3f0, URZ ;  /* 0x000003f006107890 */ /* 0x000fe2000ff1e03f */
[----:B------:R-:W-:Y:S01]  /*5bb0*/  R2UR UR12, R20 ;  /* 0x00000000140c72ca */ /* 0x000fe200000e0000 */
[----:B------:R-:W-:Y:S02]  /*5bc0*/  UIADD3 UR10, UR18, 0x20, URZ ;  /* 0x00000020120a7890 */ /* 0x000fe4000fffe03f */
[----:B------:R-:W-:Y:S02]  /*5bd0*/  UIADD3 UR8, UR5, 0x2200, URZ ;  /* 0x0000220005087890 */ /* 0x000fe4000fffe03f */
[----:B------:R-:W-:Y:S02]  /*5be0*/  UIADD3 UR9, UR5, 0x68, URZ ;  /* 0x0000006805097890 */ /* 0x000fe4000fffe03f */
[----:B------:R-:W-:Y:S01]  /*5bf0*/  UIADD3.X UR17, URZ, UR7, URZ, UP0, !UPT ;  /* 0x000000073f117290 */ /* 0x000fe200087fe43f */
[----:B------:R-:W-:Y:S01]  /*5c00*/  UMOV UR20, 0x0 ;  /* 0x0000000000147882 */ /* 0x000fe20000000000 */
[----:B------:R-:W-:Y:S01]  /*5c10*/  UMOV UR21, 0x10000000 ;  /* 0x1000000000157882 */ /* 0x000fe20000000000 */
[----:B------:R-:W-:-:S06]  /*5c20*/  UMOV UR11, UR19 ;  /* 0x00000013000b7c82 */ /* 0x000fcc0008000000 */
[----:B------:R3:W-:Y:S02]  /*5c30*/  UTMALDG.3D [UR8], [UR16], desc[UR20] ;  /* 0x00001408100075b4 */ /* 0x0007e40008011000 */
[----:B---3--:R-:W-:Y:S05]  /*5c40*/  @!P2 BRA `(.L_x_125) ;  /* 0x000000000004a947 */ /* 0x008fea0003800000 */
[----:B------:R-:W-:Y:S01]  /*5c50*/  BPT.TRAP 0x1 ;  /* 0x000000040000795c */ /* 0x000fe20000300000 */
.L_x_125:
[----:B-12---:R-:W1:Y:S02]  /*5c60*/  LDC R5, c[0x0][0x800] ;  /* 0x00020000ff057b82 */ /* 0x006e640000000800 */
[----:B-1----:R3:W-:Y:S02]  /*5c70*/  SYNCS.ARRIVE.TRANS64.RED.A0TR RZ, [UR5+0x68], R5 ;  /* 0x00006805ffff79a7 */ /* 0x0027e40008300405 */
.L_x_124:
[----:B------:R-:W-:Y:S05]  /*5c80*/  BSYNC B0 ;  /* 0x0000000000007941 */ /* 0x000fea0003800000 */
.L_x_123:
[----:B------:R-:W-:Y:S05]  /*5c90*/  @!P2 BRA `(.L_x_126) ;  /* 0x000000000004a947 */ /* 0x000fea0003800000 */
[----:B------:R-:W-:Y:S01]  /*5ca0*/  BPT.TRAP 0x1 ;  /* 0x000000040000795c */ /* 0x000fe20000300000 */
.L_x_126:
[----:B------:R-:W-:-:S04]  /*5cb0*/  UIADD3 UR4, UR5, 0x68, URZ ;  /* 0x0000006805047890 */ /* 0x000fc8000fffe03f */
[----:B------:R-:W-:-:S09]  /*5cc0*/  UPRMT UR4, UR36, 0x654, UR4 ;  /* 0x0000065424047896 */ /* 0x000fd20008000004 */
[----:B------:R-:W-:Y:S01]  /*5cd0*/  SYNCS.ARRIVE.TRANS64.RED.A1T0 RZ, [UR4], RZ ;  /* 0x000000ffffff79a7 */ /* 0x000fe20008100404 */
[----:B------:R-:W-:Y:S05]  /*5ce0*/  @!P2 BRA `(.L_x_127) ;  /* 0x000000000004a947 */ /* 0x000fea0003800000 */
[----:B------:R-:W-:Y:S01]  /*5cf0*/  BPT.TRAP 0x1 ;  /* 0x000000040000795c */ /* 0x000fe20000300000 */
.L_x_127:
[----:B------:R-:W4:Y:S02]  /*5d00*/  SYNCS.PHASECHK.TRANS64.TRYWAIT P1, [UR5+0x90], R4 ;  /* 0x00009004ff0075a7 */ /* 0x000f240008020145 */
[----:B----4-:R-:W-:Y:S05]  /*5d10*/  @!P1 BRA `(.L_x_128) ;  /* 0x0000001c00b09947 */ /* 0x010fea0003800000 */
.L_x_177:
        /* <DEDUP_REMOVED lines=12> */
[----:B----4-:R-:W-:Y:S05]  /*5de0*/  @!P2 BRA `(.L_x_131) ;  /* 0x000000000004a947 */ /* 0x010fea0003800000 */
[----:B------:R-:W-:Y:S01]  /*5df0*/  BPT.TRAP 0x1 ;  /* 0x000000040000795c */ /* 0x000fe20000300000 */
.L_x_131:
[----:B-123--:R-:W1:Y:S02]  /*5e00*/  LDC R5, c[0x0][0x800] ;  /* 0x00020000ff057b82 */ /* 0x00ee640000000800 */
[----:B-1----:R4:W-:Y:S02]  /*5e10*/  SYNCS.ARRIVE.TRANS64.RED.A0TR RZ, [UR5+0x70], R5 ;  /* 0x00007005ffff79a7 */ /* 0x0029e40008300405 */
.L_x_130:
[----:B------:R-:W-:Y:S05]  /*5e20*/  BSYNC B0 ;  /* 0x0000000000007941 */ /* 0x000fea0003800000 */
.L_x_129:
[----:B------:R-:W-:Y:S05]  /*5e30*/  @!P2 BRA `(.L_x_132) ;  /* 0x000000000004a947 */ /* 0x000fea0003800000 */
[----:B------:R-:W-:Y:S01]  /*5e40*/  BPT.TRAP 0x1 ;  /* 0x000000040000795c */ /* 0x000fe20000300000 */
.L_x_132:
[----:B------:R-:W-:-:S04]  /*5e50*/  UIADD3 UR4, UR5, 0x70, URZ ;  /* 0x0000007005047890 */ /* 0x000fc8000fffe03f */
[----:B------:R-:W-:-:S09]  /*5e60*/  UPRMT UR4, UR36, 0x654, UR4 ;  /* 0x0000065424047896 */ /* 0x000fd20008000004 */
[----:B------:R-:W-:Y:S01]  /*5e70*/  SYNCS.ARRIVE.TRANS64.RED.A1T0 RZ, [UR4], RZ ;  /* 0x000000ffffff79a7 */ /* 0x000fe20008100404 */
[----:B------:R-:W-:Y:S05]  /*5e80*/  @!P2 BRA `(.L_x_133) ;  /* 0x000000000004a947 */ /* 0x000fea0003800000 */
[----:B------:R-:W-:Y:S01]  /*5e90*/  BPT.TRAP 0x1 ;  /* 0x000000040000795c */ /* 0x000fe20000300000 */
.L_x_133:
[----:B------:R-:W5:Y:S02]  /*5ea0*/  SYNCS.PHASECHK.TRANS64.TRYWAIT P1, [UR5+0x98], R4 ;  /* 0x00009804ff0075a7 */ /* 0x000f640008020145 */
[----:B-----5:R-:W-:Y:S05]  /*5eb0*/  @!P1 BRA `(.L_x_134) ;  /* 0x0000001c00609947 */ /* 0x020fea0003800000 */
.L_x_178:
[----:B------:R-:W-:Y:S04]  /*5ec0*/  BSSY B0, `(.L_x_135) ;  /* 0x0000010000007945 */ /* 0x000fe80003800000 */
[----:B------:R-:W-:Y:S05]  /*5ed0*/  @!P0 BRA `(.L_x_136) ;  /* 0x0000000000388947 */ /* 0x000fea0003800000 */
[----:B------:R-:W-:Y:S01]  /*5ee0*/  R2UR UR12, R20 ;  /* 0x00000000140c72ca */ /* 0x000fe200000e0000 */
[----:B------:R-:W-:Y:S02]  /*5ef0*/  UIADD3 UR16, UP0, UR6, 0x3f0, URZ ;  /* 0x000003f006107890 */ /* 0x000fe4000ff1e03f */
        /* <DEDUP_REMOVED lines=8> */
[----:B-1----:R-:W-:Y:S05]  /*5f80*/  @!P2 BRA `(.L_x_137) ;  /* 0x000000000004a947 */ /* 0x002fea0003800000 */
[----:B------:R-:W-:Y:S01]  /*5f90*/  BPT.TRAP 0x1 ;  /* 0x000000040000795c */ /* 0x000fe20000300000 */
.L_x_137:
[----:B------:R-:W1:Y:S02]  /*5fa0*/  LDC R4, c[0x0][0x800] ;  /* 0x00020000ff047b82 */ /* 0x000e640000000800 */
[----:B-1----:R1:W-:Y:S02]  /*5fb0*/  SYNCS.ARRIVE.TRANS64.RED.A0TR RZ, [UR5+0x78], R4 ;  /* 0x00007804ffff79a7 */ /* 0x0023e40008300405 */
.L_x_136:
[----:B------:R-:W-:Y:S05]  /*5fc0*/  BSYNC B0 ;  /* 0x0000000000007941 */ /* 0x000fea0003800000 */
.L_x_135:
[----:B------:R-:W-:Y:S05]  /*5fd0*/  @!P2 BRA `(.L_x_138) ;  /* 0x000000000004a947 */ /* 0x000fea0003800000 */
[----:B------:R-:W-:Y:S01]  /*5fe0*/  BPT.TRAP 0x1 ;  /* 0x000000040000795c */ /* 0x000fe20000300000 */
.L_x_138:
[----:B------:R-:W-:Y:S01]  /*5ff0*/  IADD3 R16, P0, R16, UR38, RZ ;  /* 0x0000002610107c10 */ /* 0x000fe2000ff1e0ff */
[----:B------:R-:W-:Y:S01]  /*6000*/  UIADD3 UR4, UR5, 0x78, URZ ;  /* 0x0000007805047890 */ /* 0x000fe2000fffe03f */
[----:B------:R-:W-:Y:S01]  /*6010*/  LOP3.LUT R8, R8, 0x1, RZ, 0x3c, !PT ;  /* 0x0000000108087812 */ /* 0x000fe200078e3cff */
[----:B------:R-:W-:Y:S01]  /*6020*/  IMAD.MOV.U32 R22, RZ, RZ, -0x1 ;  /* 0xffffffffff167424 */ /* 0x000fe200078e00ff */
[----:B------:R-:W-:Y:S01]  /*6030*/  IADD3.X R17, R17, UR37, RZ, P0, !PT ;  /* 0x0000002511117c10 */ /* 0x000fe200087fe4ff */
[----:B------:R-:W-:Y:S01]  /*6040*/  UPRMT UR4, UR36, 0x654, UR4 ;  /* 0x0000065424047896 */ /* 0x000fe20008000004 */
[----:B------:R-:W-:Y:S01]  /*6050*/  ISETP.GE.U32.AND P0, PT, R16, UR22, PT ;  /* 0x0000001610007c0c */ /* 0x000fe2000bf06070 */
[----:B------:R-:W-:Y:S01]  /*6060*/  IMAD.MOV.U32 R21, RZ, RZ, -0x1 ;  /* 0xffffffffff157424 */ /* 0x000fe200078e00ff */
[----:B-1----:R-:W-:Y:S01]  /*6070*/  PRMT R4, RZ, 0x7610, R4 ;  /* 0x00007610ff047816 */ /* 0x002fe20000000004 */
[----:B------:R-:W-:Y:S01]  /*6080*/  IMAD.MOV.U32 R20, RZ, RZ, -0x1 ;  /* 0xffffffffff147424 */ /* 0x000fe200078e00ff */
[----:B------:R-:W-:-:S04]  /*6090*/  ISETP.GE.U32.AND.EX P0, PT, R17, UR23, PT, P0 ;  /* 0x0000001711007c0c */ /* 0x000fc8000bf06100 */
[----:B------:R-:W-:Y:S09]  /*60a0*/  SYNCS.ARRIVE.TRANS64.RED.A1T0 RZ, [UR4], RZ ;  /* 0x000000ffffff79a7 */ /* 0x000ff20008100404 */
[----:B------:R-:W-:Y:S05]  /*60b0*/  @P0 BRA `(.L_x_139) ;  /* 0x0000000400580947 */ /* 0x000fea0003800000 */
[----:B------:R-:W1:Y:S01]  /*60c0*/  S2R R13, SR_CTAID.X ;  /* 0x00000000000d7919 */ /* 0x000e620000002500 */
[----:B------:R-:W5:Y:S01]  /*60d0*/  LDC.64 R14, c[0x0][0x8d0] ;  /* 0x00023400ff0e7b82 */ /* 0x000f620000000a00 */
[----:B------:R-:W-:Y:S01]  /*60e0*/  ULDC UR4, c[0x0][0x150] ;  /* 0x0000540000047ab9 */ /* 0x000fe20000000800 */
[----:B------:R-:W-:Y:S01]  /*60f0*/  IMAD.MOV.U32 R22, RZ, RZ, R17 ;  /* 0x000000ffff167224 */ /* 0x000fe200078e0011 */
[----:B------:R-:W2:Y:S05]  /*6100*/  S2R R20, SR_CTAID.Y ;  /* 0x0000000000147919 */ /* 0x000eaa0000002600 */
[----:B------:R-:W3:Y:S08]  /*6110*/  LDC R6, c[0x0][0x144] ;  /* 0x00005100ff067b82 */ /* 0x000ef00000000800 */
[----:B------:R-:W3:Y:S01]  /*6120*/  LDC R21, c[0x0][0x8d8] ;  /* 0x00023600ff157b82 */ /* 0x000ee20000000800 */
[----:B-----5:R-:W-:-:S04]  /*6130*/  ISETP.NE.U32.AND P0, PT, R14, RZ, PT ;  /* 0x000000ff0e00720c */ /* 0x020fc80003f05070 */
[----:B------:R-:W-:Y:S02]  /*6140*/  ISETP.NE.AND.EX P0, PT, R15, RZ, PT, P0 ;  /* 0x000000ff0f00720c */ /* 0x000fe40003f05300 */
[----:B-1----:R-:W-:Y:S02]  /*6150*/  I2FP.F32.U32 R4, R13 ;  /* 0x0000000d00047245 */ /* 0x002fe40000201000 */
[----:B--2---:R-:W-:-:S03]  /*6160*/  I2FP.F32.U32 R23, R20 ;  /* 0x0000001400177245 */ /* 0x004fc60000201000 */
[----:B------:R-:W-:-:S06]  /*6170*/  FMUL R4, R4, UR4 ;  /* 0x0000000404047c20 */ /* 0x000fcc0008400000 */
[----:B------:R-:W3:Y:S02]  /*6180*/  F2I.U32.TRUNC.NTZ R4, R4 ;  /* 0x0000000400047305 */ /* 0x000ee4000020f000 */
[----:B---34-:R-:W-:-:S04]  /*6190*/  IMAD.MOV R5, RZ, RZ, -R4 ;  /* 0x000000ffff057224 */ /* 0x018fc800078e0a04 */
[----:B------:R-:W-:Y:S02]  /*61a0*/  IMAD R13, R6, R5, R13 ;  /* 0x00000005060d7224 */ /* 0x000fe400078e020d */
[----:B------:R-:W-:Y:S01]  /*61b0*/  IMAD.MOV.U32 R6, RZ, RZ, R16 ;  /* 0x000000ffff067224 */ /* 0x000fe200078e0010 */
[----:B------:R-:W-:Y:S06]  /*61c0*/  @!P0 BRA `(.L_x_140) ;  /* 0x0000000000308947 */ /* 0x000fec0003800000 */
[----:B------:R-:W1:Y:S02]  /*61d0*/  LDC R5, c[0x0][0x8dc] ;  /* 0x00023700ff057b82 */ /* 0x000e640000000800 */
[----:B-1----:R-:W-:-:S05]  /*61e0*/  IADD3 R5, P0, R16, R5, RZ ;  /* 0x0000000510057210 */ /* 0x002fca0007f1e0ff */
[----:B------:R-:W-:-:S04]  /*61f0*/  IMAD.X R19, RZ, RZ, R17, P0 ;  /* 0x000000ffff137224 */ /* 0x000fc800000e0611 */
[----:B------:R-:W-:-:S04]  /*6200*/  IMAD.WIDE.U32 R6, R19, R14, RZ ;  /* 0x0000000e13067225 */ /* 0x000fc800078e00ff */
[----:B------:R-:W-:-:S04]  /*6210*/  IMAD.WIDE.U32 R6, P0, R5, R15, R6 ;  /* 0x0000000f05067225 */ /* 0x000fc80007800006 */
[----:B------:R-:W-:-:S04]  /*6220*/  IMAD.WIDE.U32 R4, R5, R14, RZ ;  /* 0x0000000e05047225 */ /* 0x000fc800078e00ff */
[----:B------:R-:W-:Y:S01]  /*6230*/  IMAD.MOV.U32 R4, RZ, RZ, R7 ;  /* 0x000000ffff047224 */ /* 0x000fe200078e0007 */
[----:B------:R-:W-:Y:S01]  /*6240*/  IADD3 RZ, P1, R5, R6, RZ ;  /* 0x0000000605ff7210 */ /* 0x000fe20007f3e0ff */
[----:B------:R-:W-:-:S04]  /*6250*/  IMAD.X R5, RZ, RZ, RZ, P0 ;  /* 0x000000ffff057224 */ /* 0x000fc800000e06ff */
[----:B------:R-:W-:-:S04]  /*6260*/  IMAD.WIDE.U32.X R4, R19, R15, R4, P1 ;  /* 0x0000000f13047225 */ /* 0x000fc800008e0404 */
[----:B------:R-:W-:Y:S02]  /*6270*/  IMAD.MOV.U32 R6, RZ, RZ, R4 ;  /* 0x000000ffff067224 */ /* 0x000fe400078e0004 */
[----:B------:R-:W-:-:S07]  /*6280*/  IMAD.MOV.U32 R22, RZ, RZ, R5 ;  /* 0x000000ffff167224 */ /* 0x000fce00078e0005 */
.L_x_140:
[----:B------:R-:W-:Y:S01]  /*6290*/  ULDC UR4, c[0x0][0x154] ;  /* 0x0000550000047ab9 */ /* 0x000fe20000000800 */
[----:B------:R-:W1:Y:S01]  /*62a0*/  LDC R7, c[0x0][0x148] ;  /* 0x00005200ff077b82 */ /* 0x000e620000000800 */
[----:B------:R-:W-:Y:S01]  /*62b0*/  FMUL R14, R23, UR4 ;  /* 0x00000004170e7c20 */ /* 0x000fe20008400000 */
[----:B------:R-:W-:Y:S02]  /*62c0*/  ISETP.NE.AND P2, PT, R2, 0x1, PT ;  /* 0x000000010200780c */ /* 0x000fe40003f45270 */
[-CC-:B------:R-:W-:Y:S02]  /*62d0*/  SHF.R.U64 R19, R6, R21.reuse, R22.reuse ;  /* 0x0000001506137219 */ /* 0x180fe40000001216 */
[----:B------:R-:W-:Y:S01]  /*62e0*/  SHF.R.U32.HI R21, RZ, R21, R22 ;  /* 0x00000015ff157219 */ /* 0x000fe20000011616 */
[----:B------:R-:W2:Y:S01]  /*62f0*/  F2I.U32.TRUNC.NTZ R14, R14 ;  /* 0x0000000e000e7305 */ /* 0x000ea2000020f000 */
[----:B------:R-:W3:Y:S01]  /*6300*/  LDC.64 R4, c[0x0][0x8c8] ;  /* 0x00023200ff047b82 */ /* 0x000ee20000000a00 */
[----:B------:R-:W-:-:S05]  /*6310*/  IADD3 R23, P0, RZ, -R19, RZ ;  /* 0x80000013ff177210 */ /* 0x000fca0007f1e0ff */
[----:B------:R-:W-:Y:S02]  /*6320*/  IMAD.X R21, RZ, RZ, ~R21, P0 ;  /* 0x000000ffff157224 */ /* 0x000fe400000e0e15 */
[----:B------:R-:W4:Y:S01]  /*6330*/  LDC R22, c[0x0][0x8c0] ;  /* 0x00023000ff167b82 */ /* 0x000f220000000800 */
[----:B--2---:R-:W-:-:S07]  /*6340*/  IMAD.MOV R15, RZ, RZ, -R14 ;  /* 0x000000ffff0f7224 */ /* 0x004fce00078e0a0e */
[----:B------:R-:W2:Y:S01]  /*6350*/  LDC R27, c[0x0][0x900] ;  /* 0x00024000ff1b7b82 */ /* 0x000ea20000000800 */
[----:B-1----:R-:W-:-:S07]  /*6360*/  @P2 IMAD R13, R7, R15, R20 ;  /* 0x0000000f070d2224 */ /* 0x002fce00078e0214 */
[----:B------:R-:W1:Y:S01]  /*6370*/  LDC.64 R14, c[0x0][0x8e8] ;  /* 0x00023a00ff0e7b82 */ /* 0x000e620000000a00 */
[----:B---3--:R-:W-:-:S04]  /*6380*/  IMAD R6, R21, R4, RZ ;  /* 0x0000000415067224 */ /* 0x008fc800078e02ff */
[C---:B------:R-:W-:Y:S02]  /*6390*/  IMAD R7, R23.reuse, R5, R6 ;  /* 0x0000000517077224 */ /* 0x040fe400078e0206 */
[----:B------:R-:W-:Y:S01]  /*63a0*/  IMAD.WIDE.U32 R4, R23, R4, R16 ;  /* 0x0000000417047225 */ /* 0x000fe200078e0010 */
[----:B------:R-:W3:Y:S03]  /*63b0*/  LDC R6, c[0x0][0x8b0] ;  /* 0x00022c00ff067b82 */ /* 0x000ee60000000800 */
[----:B------:R-:W-:-:S05]  /*63c0*/  IMAD.IADD R5, R5, 0x1, R7 ;  /* 0x0000000105057824 */ /* 0x000fca00078e0207 */
[-CC-:B----4-:R-:W-:Y:S01]  /*63d0*/  SHF.R.U64 R26, R4, R22.reuse, R5.reuse ;  /* 0x00000016041a7219 */ /* 0x190fe20000001205 */
[----:B------:R-:W4:Y:S01]  /*63e0*/  LDC R25, c[0x0][0x8f0] ;  /* 0x00023c00ff197b82 */ /* 0x000f220000000800 */
[----:B------:R-:W-:Y:S02]  /*63f0*/  SHF.R.U32.HI R5, RZ, R22, R5 ;  /* 0x00000016ff057219 */ /* 0x000fe40000011605 */
[----:B-1----:R-:W-:-:S05]  /*6400*/  ISETP.NE.U32.AND P0, PT, R14, RZ, PT ;  /* 0x000000ff0e00720c */ /* 0x002fca0003f05070 */
[----:B------:R-:W1:Y:S01]  /*6410*/  LDC R24, c[0x0][0x8e0] ;  /* 0x00023800ff187b82 */ /* 0x000e620000000800 */
[----:B------:R-:W-:Y:S02]  /*6420*/  ISETP.NE.AND.EX P0, PT, R15, RZ, PT, P0 ;  /* 0x000000ff0f00720c */ /* 0x000fe40003f05300 */
[----:B---3--:R-:W-:-:S05]  /*6430*/  SHF.R.U64 R23, R26, R6, R5 ;  /* 0x000000061a177219 */ /* 0x008fca0000001205 */
[----:B------:R-:W3:Y:S01]  /*6440*/  LDC R22, c[0x0][0x8b8] ;  /* 0x00022e00ff167b82 */ /* 0x000ee20000000800 */
[----:B------:R-:W-:-:S04]  /*6450*/  SHF.R.U32.HI R4, RZ, R6, R5 ;  /* 0x00000006ff047219 */ /* 0x000fc80000011605 */
[-CC-:B--2---:R-:W-:Y:S02]  /*6460*/  SHF.R.U64 R21, R23, R27.reuse, R4.reuse ;  /* 0x0000001b17157219 */ /* 0x184fe40000001204 */
[----:B------:R-:W-:Y:S01]  /*6470*/  SHF.R.U32.HI R27, RZ, R27, R4 ;  /* 0x0000001bff1b7219 */ /* 0x000fe20000011604 */
[----:B------:R-:W2:Y:S02]  /*6480*/  LDC R20, c[0x0][0x8a8] ;  /* 0x00022a00ff147b82 */ /* 0x000ea40000000800 */
[----:B------:R-:W-:Y:S02]  /*6490*/  IMAD.MOV.U32 R4, RZ, RZ, R21 ;  /* 0x000000ffff047224 */ /* 0x000fe400078e0015 */
[----:B------:R-:W-:Y:S01]  /*64a0*/  IMAD.MOV.U32 R5, RZ, RZ, R27 ;  /* 0x000000ffff057224 */ /* 0x000fe200078e001b */
[----:B----4-:R-:W-:Y:S06]  /*64b0*/  @!P0 BRA `(.L_x_141) ;  /* 0x0000000000288947 */ /* 0x010fec0003800000 */
[----:B------:R-:W4:Y:S02]  /*64c0*/  LDC R4, c[0x0][0x8f4] ;  /* 0x00023d00ff047b82 */ /* 0x000f240000000800 */
[----:B----4-:R-:W-:-:S05]  /*64d0*/  IADD3 R5, P0, R21, R4, RZ ;  /* 0x0000000415057210 */ /* 0x010fca0007f1e0ff */
[----:B------:R-:W-:-:S04]  /*64e0*/  IMAD.X R27, RZ, RZ, R27, P0 ;  /* 0x000000ffff1b7224 */ /* 0x000fc800000e061b */
[----:B------:R-:W-:-:S04]  /*64f0*/  IMAD.WIDE.U32 R6, R27, R14, RZ ;  /* 0x0000000e1b067225 */ /* 0x000fc800078e00ff */
[----:B------:R-:W-:-:S04]  /*6500*/  IMAD.WIDE.U32 R6, P0, R5, R15, R6 ;  /* 0x0000000f05067225 */ /* 0x000fc80007800006 */
[----:B------:R-:W-:-:S04]  /*6510*/  IMAD.WIDE.U32 R4, R5, R14, RZ ;  /* 0x0000000e05047225 */ /* 0x000fc800078e00ff */
[----:B------:R-:W-:Y:S01]  /*6520*/  IMAD.MOV.U32 R4, RZ, RZ, R7 ;  /* 0x000000ffff047224 */ /* 0x000fe200078e0007 */
[----:B------:R-:W-:Y:S01]  /*6530*/  IADD3 RZ, P1, R5, R6, RZ ;  /* 0x0000000605ff7210 */ /* 0x000fe20007f3e0ff */
[----:B------:R-:W-:-:S04]  /*6540*/  IMAD.X R5, RZ, RZ, RZ, P0 ;  /* 0x000000ffff057224 */ /* 0x000fc800000e06ff */
[----:B------:R-:W-:-:S08]  /*6550*/  IMAD.WIDE.U32.X R4, R27, R15, R4, P1 ;  /* 0x0000000f1b047225 */ /* 0x000fd000008e0404 */
.L_x_141:
[----:B------:R-:W-:Y:S02]  /*6560*/  SHF.R.U64 R25, R4, R25, R5 ;  /* 0x0000001904197219 */ /* 0x000fe40000001205 */
[----:B------:R-:W-:Y:S02]  /*6570*/  LOP3.LUT R4, R23, R12, RZ, 0xc0, !PT ;  /* 0x0000000c17047212 */ /* 0x000fe400078ec0ff */
[----:B------:R-:W-:Y:S01]  /*6580*/  LOP3.LUT R26, R26, R11, RZ, 0xc0, !PT ;  /* 0x0000000b1a1a7212 */ /* 0x000fe200078ec0ff */
[----:B------:R-:W-:Y:S02]  /*6590*/  IMAD.MOV R5, RZ, RZ, -R25 ;  /* 0x000000ffff057224 */ /* 0x000fe400078e0a19 */
[----:B------:R-:W-:Y:S02]  /*65a0*/  IMAD R4, R9, R25, R4 ;  /* 0x0000001909047224 */ /* 0x000fe400078e0204 */
[----:B-1----:R-:W-:Y:S02]  /*65b0*/  IMAD R21, R5, R24, R21 ;  /* 0x0000001805157224 */ /* 0x002fe400078e0215 */
[----:B---3--:R-:W-:-:S02]  /*65c0*/  IMAD R22, R4, R22, R13 ;  /* 0x0000001604167224 */ /* 0x008fc400078e020d */
[----:B--2---:R-:W-:Y:S02]  /*65d0*/  IMAD R5, R21, R20, R26 ;  /* 0x0000001415057224 */ /* 0x004fe400078e021a */
[----:B------:R-:W-:Y:S02]  /*65e0*/  IMAD.MOV.U32 R4, RZ, RZ, 0x1 ;  /* 0x00000001ff047424 */ /* 0x000fe400078e00ff */
[----:B------:R-:W-:Y:S01]  /*65f0*/  IMAD.MOV.U32 R20, RZ, RZ, R19 ;  /* 0x000000ffff147224 */ /* 0x000fe200078e0013 */
[----:B------:R-:W-:Y:S02]  /*6600*/  SEL R21, R5, R22, !P2 ;  /* 0x0000001605157207 */ /* 0x000fe40005000000 */
[----:B------:R-:W-:-:S07]  /*6610*/  SEL R22, R22, R5, !P2 ;  /* 0x0000000516167207 */ /* 0x000fce0005000000 */
.L_x_139:
[----:B------:R-:W-:-:S13]  /*6620*/  LOP3.LUT P0, RZ, R4, 0xff, RZ, 0xc0, !PT ;  /* 0x000000ff04ff7812 */ /* 0x000fda000780c0ff */
[----:B------:R-:W-:Y:S05]  /*6630*/  @P0 BRA `(.L_x_142) ;  /* 0xfffffff000580947 */ /* 0x000fea000383ffff */
.L_x_110:
[----:B------:R-:W-:-:S13]  /*6640*/  ELECT P0, URZ, PT ;  /* 0x00000000003f782f */ /* 0x000fda0003800000 */
[----:B------:R-:W-:Y:S05]  /*6650*/  @!P0 BRA `(.L_x_14) ;  /* 0x0000001000908947 */ /* 0x000fea0003800000 */
[----:B------:R-:W-:-:S04]  /*6660*/  LOP3.LUT R18, R18, 0x2, RZ, 0xfc, !PT ;  /* 0x0000000212127812 */ /* 0x000fc800078efcff */
[----:B------:R-:W-:-:S13]  /*6670*/  ISETP.NE.AND P1, PT, R18, 0x3, PT ;  /* 0x000000031200780c */ /* 0x000fda0003f25270 */
[----:B------:R-:W-:Y:S05]  /*6680*/  @!P1 BRA `(.L_x_143) ;  /* 0x0000000000049947 */ /* 0x000fea0003800000 */
[----:B------:R-:W-:Y:S01]  /*6690*/  BPT.TRAP 0x1 ;  /* 0x000000040000795c */ /* 0x000fe20000300000 */
.L_x_143:
[----:B--2--5:R-:W-:Y:S01]  /*66a0*/  IMAD.U32 R3, RZ, RZ, UR36 ;  /* 0x00000024ff037e24 */ /* 0x024fe2000f8e00ff */
[----:B------:R-:W-:Y:S02]  /*66b0*/  MOV R2, 0x400 ;  /* 0x0000040000027802 */ /* 0x000fe40000000f00 */
[----:B------:R-:W-:Y:S02]  /*66c0*/  SHF.L.U32 R0, R8, 0x1f, RZ ;  /* 0x0000001f08007819 */ /* 0x000fe400000006ff */
[----:B------:R-:W-:-:S04]  /*66d0*/  LEA R3, R3, R2, 0x18 ;  /* 0x0000000203037211 */ /* 0x000fc800078ec0ff */
[----:B------:R-:W2:Y:S02]  /*66e0*/  SYNCS.PHASECHK.TRANS64.TRYWAIT P0, [R3+URZ+0x80], R0 ;  /* 0x00008000030075a7 */ /* 0x000ea4000800017f */
[----:B--2---:R-:W-:Y:S05]  /*66f0*/  @!P0 BRA `(.L_x_144) ;  /* 0x0000001400688947 */ /* 0x004fea0003800000 */
.L_x_179:
[----:B------:R-:W-:Y:S05]  /*6700*/  @!P1 BRA `(.L_x_145) ;  /* 0x0000000000049947 */ /* 0x000fea0003800000 */
[----:B------:R-:W-:Y:S01]  /*6710*/  BPT.TRAP 0x1 ;  /* 0x000000040000795c */ /* 0x000fe20000300000 */
.L_x_145:
[----:B------:R-:W5:Y:S02]  /*6720*/  SYNCS.PHASECHK.TRANS64.TRYWAIT P0, [R3+URZ+0x88], R0 ;  /* 0x00008800030075a7 */ /* 0x000f64000800017f */
[----:B-----5:R-:W-:Y:S05]  /*6730*/  @!P0 BRA `(.L_x_146) ;  /* 0x00000014006c8947 */ /* 0x020fea0003800000 */
.L_x_180:
[----:B------:R-:W-:Y:S05]  /*6740*/  @!P1 BRA `(.L_x_147) ;  /* 0x0000000000049947 */ /* 0x000fea0003800000 */
[----:B------:R-:W-:Y:S01]  /*6750*/  BPT.TRAP 0x1 ;  /* 0x000000040000795c */ /* 0x000fe20000300000 */
.L_x_147:
[----:B------:R-:W5:Y:S02]  /*6760*/  SYNCS.PHASECHK.TRANS64.TRYWAIT P0, [R3+URZ+0x90], R0 ;  /* 0x00009000030075a7 */ /* 0x000f64000800017f */
[----:B-----5:R-:W-:Y:S05]  /*6770*/  @!P0 BRA `(.L_x_148) ;  /* 0x0000001400708947 */ /* 0x020fea0003800000 */
.L_x_181:
[----:B------:R-:W-:Y:S05]  /*6780*/  @!P1 BRA `(.L_x_149) ;  /* 0x0000000000049947 */ /* 0x000fea0003800000 */
[----:B------:R-:W-:Y:S01]  /*6790*/  BPT.TRAP 0x1 ;  /* 0x000000040000795c */ /* 0x000fe20000300000 */
.L_x_149:
[----:B------:R-:W-:-:S07]  /*67a0*/  SHF.L.U32 R8, R8, 0x1f, RZ ;  /* 0x0000001f08087819 */ /* 0x000fce00000006ff */
.L_x_150:
[----:B------:R1:W1:Y:S02]  /*67b0*/  SYNCS.PHASECHK.TRANS64.TRYWAIT P0, [R3+URZ+0x98], R8 ;  /* 0x00009808030075a7 */ /* 0x000264000800017f */
[----:B-1----:R-:W-:Y:S05]  /*67c0*/  @!P0 NANOSLEEP.SYNCS 0x989680 ;  /* 0x009896800000895d */ /* 0x002fea0003900000 */
[----:B------:R-:W1:Y:S02]  /*67d0*/  @!P0 SYNCS.PHASECHK.TRANS64 P0, [R3+URZ+0x98], R8 ;  /* 0x00009808030085a7 */ /* 0x000e64000800007f */
[----:B-1----:R-:W-:Y:S05]  /*67e0*/  @P0 BRA `(.L_x_14) ;  /* 0x00000010002c0947 */ /* 0x002fea0003800000 */
[----:B------:R-:W-:Y:S05]  /*67f0*/  BRA `(.L_x_150) ;  /* 0xfffffffc00ec7947 */ /* 0x000fea000383ffff */
.L_x_105:
[----:B------:R-:W-:Y:S01]  /*6800*/  LOP3.LUT P0, RZ, R10, 0xff, RZ, 0xc0, !PT ;  /* 0x000000ff0aff7812 */ /* 0x000fe2000780c0ff */
[----:B------:R-:W-:Y:S02]  /*6810*/  IMAD.MOV.U32 R3, RZ, RZ, 0x1 ;  /* 0x00000001ff037424 */ /* 0x000fe400078e00ff */
[----:B------:R-:W-:-:S10]  /*6820*/  IMAD.MOV.U32 R13, RZ, RZ, RZ ;  /* 0x000000ffff0d7224 */ /* 0x000fd400078e00ff */
[----:B------:R-:W-:Y:S05]  /*6830*/  @!P0 BRA `(.L_x_151) ;  /* 0x0000000c001c8947 */ /* 0x000fea0003800000 */
[----:B------:R-:W2:Y:S01]  /*6840*/  LDC R3, c[0x0][0x28c] ;  /* 0x0000a300ff037b82 */ /* 0x000ea20000000800 */
[----:B------:R-:W-:Y:S01]  /*6850*/  ULDC UR7, c[0x0][0x900] ;  /* 0x0002400000077ab9 */ /* 0x000fe20000000800 */
[----:B------:R-:W-:Y:S01]  /*6860*/  UMOV UR8, 0xffffffff ;  /* 0xffffffff00087882 */ /* 0x000fe20000000000 */
[----:B------:R-:W-:Y:S01]  /*6870*/  BSSY B0, `(.L_x_151) ;  /* 0x00000c3000007945 */ /* 0x000fe20003800000 */
[----:B-1----:R-:W-:Y:S01]  /*6880*/  USHF.L.U32 UR4, UR36, 0x6, URZ ;  /* 0x0000000624047899 */ /* 0x002fe2000800063f */
[----:B------:R-:W-:Y:S01]  /*6890*/  IMAD.MOV.U32 R11, RZ, RZ, 0x1 ;  /* 0x00000001ff0b7424 */ /* 0x000fe200078e00ff */
[----:B------:R-:W-:Y:S01]  /*68a0*/  USHF.L.U32 UR5, UR36, 0xc, URZ ;  /* 0x0000000c24057899 */ /* 0x000fe2000800063f */
[----:B------:R-:W-:Y:S01]  /*68b0*/  LOP3.LUT R10, R19, 0x2, RZ, 0xfc, !PT ;  /* 0x00000002130a7812 */ /* 0x000fe200078efcff */
[----:B------:R-:W-:Y:S01]  /*68c0*/  USHF.L.U32 UR8, UR8, UR7, URZ ;  /* 0x0000000708087299 */ /* 0x000fe2000800063f */
[----:B------:R-:W-:Y:S01]  /*68d0*/  IMAD.MOV.U32 R13, RZ, RZ, RZ ;  /* 0x000000ffff0d7224 */ /* 0x000fe200078e00ff */
[----:B------:R-:W-:Y:S01]  /*68e0*/  ULDC UR6, c[0x0][0x8a8] ;  /* 0x00022a0000067ab9 */ /* 0x000fe20000000800 */
[----:B------:R-:W-:Y:S01]  /*68f0*/  UMOV UR9, 0x1 ;  /* 0x0000000100097882 */ /* 0x000fe20000000000 */
[----:B------:R-:W-:-:S02]  /*6900*/  ULOP3.LUT UR4, UR4, 0x40, URZ, 0xc0, !UPT ;  /* 0x0000004004047892 */ /* 0x000fc4000f8ec03f */
[----:B------:R-:W-:Y:S02]  /*6910*/  ULOP3.LUT UR5, UR5, 0x1000, URZ, 0xc0, !UPT ;  /* 0x0000100005057892 */ /* 0x000fe4000f8ec03f */
[----:B------:R-:W-:Y:S02]  /*6920*/  UIADD3 UR17, UR6, -0x1, URZ ;  /* 0xffffffff06117890 */ /* 0x000fe4000fffe03f */
[----:B------:R-:W-:Y:S02]  /*6930*/  USHF.L.U32 UR19, UR9, UR7, URZ ;  /* 0x0000000709137299 */ /* 0x000fe4000800063f */
[----:B------:R-:W-:Y:S01]  /*6940*/  ULOP3.LUT UR18, URZ, UR8, URZ, 0x33, !UPT ;  /* 0x000000083f127292 */ /* 0x000fe2000f8e333f */
[----:B------:R-:W-:Y:S01]  /*6950*/  ULDC.64 UR22, c[0x0][0x198] ;  /* 0x0000660000167ab9 */ /* 0x000fe20000000a00 */
[----:B--2---:R-:W-:-:S05]  /*6960*/  VIADD R3, R3, 0x3f ;  /* 0x0000003f03037836 */ /* 0x004fca0000000000 */
[----:B------:R-:W-:-:S04]  /*6970*/  SHF.R.S32.HI R4, RZ, 0x1f, R3 ;  /* 0x0000001fff047819 */ /* 0x000fc80000011403 */
[----:B------:R-:W-:Y:S01]  /*6980*/  LEA.HI R4, R4, R3, RZ, 0x6 ;  /* 0x0000000304047211 */ /* 0x000fe200078f30ff */
[----:B------:R-:W-:-:S03]  /*6990*/  IMAD.MOV.U32 R3, RZ, RZ, 0x1 ;  /* 0x00000001ff037424 */ /* 0x000fc600078e00ff */
[----:B------:R-:W-:-:S05]  /*69a0*/  SHF.R.S32.HI R8, RZ, 0x6, R4 ;  /* 0x00000006ff087819 */ /* 0x000fca0000011404 */
[----:B------:R-:W-:-:S07]  /*69b0*/  VIADD R9, R8, 0x1 ;  /* 0x0000000108097836 */ /* 0x000fce0000000000 */
.L_x_162:
[----:B------:R-:W-:-:S03]  /*69c0*/  UMOV UR6, 0xffffffff ;  /* 0xffffffff00067882 */ /* 0x000fc60000000000 */
[----:B------:R-:W-:Y:S05]  /*69d0*/  BRA.DIV UR6, `(.L_x_152) ;  /* 0x0000001206ec7947 */ /* 0x000fea000b800000 */
[----:B------:R-:W-:-:S13]  /*69e0*/  ELECT P6, URZ, PT ;  /* 0x00000000003f782f */ /* 0x000fda00038c0000 */
.L_x_184:
[----:B------:R-:W1:Y:S01]  /*69f0*/  LDC R4, c[0x0][0x28c] ;  /* 0x0000a300ff047b82 */ /* 0x000e620000000800 */
[----:B------:R-:W-:Y:S01]  /*6a00*/  BSSY B1, `(.L_x_153) ;  /* 0x0000038000017945 */ /* 0x000fe20003800000 */
[----:B-1----:R-:W-:-:S13]  /*6a10*/  ISETP.LT.OR P6, PT, R4, 0x1, !P6 ;  /* 0x000000010400780c */ /* 0x002fda00077c1670 */
[----:B------:R-:W-:Y:S05]  /*6a20*/  @P6 BRA `(.L_x_154) ;  /* 0x0000000000d46947 */ /* 0x000fea0003800000 */
[----:B------:R-:W-:Y:S01]  /*6a30*/  LEA R21, R21, UR4, 0x7 ;  /* 0x0000000415157c11 */ /* 0x000fe2000f8e38ff */
[----:B------:R-:W-:Y:S02]  /*6a40*/  IMAD.SHL.U32 R22, R22, 0x80, RZ ;  /* 0x0000008016167824 */ /* 0x000fe400078e00ff */
[----:B------:R-:W-:Y:S02]  /*6a50*/  IMAD.MOV.U32 R18, RZ, RZ, RZ ;  /* 0x000000ffff127224 */ /* 0x000fe400078e00ff */
[----:B------:R-:W-:Y:S02]  /*6a60*/  IMAD.MOV.U32 R4, RZ, RZ, R9 ;  /* 0x000000ffff047224 */ /* 0x000fe400078e0009 */
[----:B------:R-:W-:Y:S02]  /*6a70*/  IMAD.MOV.U32 R5, RZ, RZ, R3 ;  /* 0x000000ffff057224 */ /* 0x000fe400078e0003 */
[----:B------:R-:W-:-:S07]  /*6a80*/  IMAD.MOV.U32 R6, RZ, RZ, R13 ;  /* 0x000000ffff067224 */ /* 0x000fce00078e000d */
.L_x_157:
[----:B------:R-:W1:Y:S01]  /*6a90*/  S2R R12, SR_CgaCtaId ;  /* 0x00000000000c7919 */ /* 0x000e620000008800 */
[----:B------:R-:W-:Y:S02]  /*6aa0*/  MOV R7, 0x400 ;  /* 0x0000040000077802 */ /* 0x000fe40000000f00 */
[----:B------:R-:W-:Y:S02]  /*6ab0*/  LOP3.LUT P1, RZ, R0, 0x7f, RZ, 0xc0, !PT ;  /* 0x0000007f00ff7812 */ /* 0x000fe4000782c0ff */
[----:B-1----:R-:W-:Y:S02]  /*6ac0*/  LEA R15, R12, R7, 0x18 ;  /* 0x000000070c0f7211 */ /* 0x002fe400078ec0ff */
[----:B------:R-:W-:-:S09]  /*6ad0*/  SHF.L.U32 R7, R5, 0x1f, RZ ;  /* 0x0000001f05077819 */ /* 0x000fd200000006ff */
[----:B------:R-:W1:Y:S01]  /*6ae0*/  @!P1 LDC R12, c[0x0][0x500] ;  /* 0x00014000ff0c9b82 */ /* 0x000e620000000800 */
[----:B------:R-:W-:-:S04]  /*6af0*/  IMAD R14, R6, 0x8, R15 ;  /* 0x00000008060e7824 */ /* 0x000fc800078e020f */
[----:B------:R-:W2:Y:S02]  /*6b00*/  SYNCS.PHASECHK.TRANS64.TRYWAIT P0, [R14+URZ+0x30], R7 ;  /* 0x000030070e0075a7 */ /* 0x000ea4000800017f */
[----:B--2---:R-:W-:Y:S05]  /*6b10*/  @!P0 BRA `(.L_x_155) ;  /* 0x0000001000bc8947 */ /* 0x004fea0003800000 */
.L_x_185:
[----:B--2---:R-:W-:Y:S01]  /*6b20*/  PRMT R7, R10, 0x9910, RZ ;  /* 0x000099100a077816 */ /* 0x004fe200000000ff */
[----:B-1----:R1:W-:Y:S03]  /*6b30*/  @!P1 SYNCS.ARRIVE.TRANS64 RZ, [R14+URZ], R12 ;  /* 0x0000000c0eff99a7 */ /* 0x0023e6000800003f */
[----:B------:R-:W-:-:S13]  /*6b40*/  ISETP.NE.AND P0, PT, R7, 0x2, PT ;  /* 0x000000020700780c */ /* 0x000fda0003f05270 */
[----:B-1----:R-:W-:Y:S05]  /*6b50*/  @P0 BRA `(.L_x_156) ;  /* 0x0000000000040947 */ /* 0x002fea0003800000 */
[----:B------:R-:W-:Y:S01]  /*6b60*/  BPT.TRAP 0x1 ;  /* 0x000000040000795c */ /* 0x000fe20000300000 */
.L_x_156:
[C---:B------:R-:W-:Y:S01]  /*6b70*/  LEA R7, R6.reuse, UR5, 0xd ;  /* 0x0000000506077c11 */ /* 0x040fe2000f8e68ff */
[--C-:B------:R-:W-:Y:S01]  /*6b80*/  IMAD R12, R6, 0x4000, R15.reuse ;  /* 0x00004000060c7824 */ /* 0x100fe200078e020f */
[----:B------:R-:W-:Y:S01]  /*6b90*/  R2UR UR9, R14 ;  /* 0x000000000e0972ca */ /* 0x000fe200000e0000 */
[----:B------:R-:W-:Y:S01]  /*6ba0*/  VIADD R4, R4, 0xffffffff ;  /* 0xffffffff04047836 */ /* 0x000fe20000000000 */
[----:B------:R-:W-:Y:S01]  /*6bb0*/  UIADD3 UR6, UP0, UR22, 0xf0, URZ ;  /* 0x000000f016067890 */ /* 0x000fe2000ff1e03f */
[----:B------:R-:W-:Y:S01]  /*6bc0*/  IMAD R7, R7, 0x2, R15 ;  /* 0x0000000207077824 */ /* 0x000fe200078e020f */
[----:B------:R-:W-:Y:S01]  /*6bd0*/  R2UR UR7, R12 ;  /* 0x000000000c0772ca */ /* 0x000fe200000e0000 */
[----:B------:R-:W-:Y:S01]  /*6be0*/  UIADD3 UR24, UP1, UR22, 0x1f0, URZ ;  /* 0x000001f016187890 */ /* 0x000fe2000ff3e03f */
[----:B------:R-:W-:Y:S01]  /*6bf0*/  R2UR UR11, R22 ;  /* 0x00000000160b72ca */ /* 0x000fe200000e0000 */
[----:B------:R-:W-:Y:S01]  /*6c00*/  VIADD R6, R6, 0x1 ;  /* 0x0000000106067836 */ /* 0x000fe20000000000 */
[----:B------:R-:W-:Y:S01]  /*6c10*/  R2UR UR8, R7 ;  /* 0x00000000070872ca */ /* 0x000fe200000e0000 */
[----:B------:R-:W-:Y:S01]  /*6c20*/  UIADD3.X UR25, URZ, UR23, URZ, UP1, !UPT ;  /* 0x000000173f197290 */ /* 0x000fe20008ffe43f */
[----:B------:R-:W-:Y:S01]  /*6c30*/  R2UR UR10, R18 ;  /* 0x00000000120a72ca */ /* 0x000fe200000e0000 */
[----:B------:R-:W-:Y:S01]  /*6c40*/  UMOV UR14, 0x0 ;  /* 0x00000000000e7882 */ /* 0x000fe20000000000 */
[----:B------:R-:W-:Y:S01]  /*6c50*/  R2UR UR12, R20 ;  /* 0x00000000140c72ca */ /* 0x000fe200000e0000 */
[----:B------:R-:W-:Y:S01]  /*6c60*/  UMOV UR15, 0x10000000 ;  /* 0x10000000000f7882 */ /* 0x000fe20000000000 */
[----:B------:R-:W-:Y:S01]  /*6c70*/  R2UR UR20, R21 ;  /* 0x00000000151472ca */ /* 0x000fe200000e0000 */
[----:B------:R-:W-:Y:S01]  /*6c80*/  UMOV UR21, 0x30000 ;  /* 0x0003000000157882 */ /* 0x000fe20000000000 */
[----:B------:R-:W-:Y:S01]  /*6c90*/  ISETP.GT.AND P1, PT, R4, 0x1, PT ;  /* 0x000000010400780c */ /* 0x000fe20003f24270 */
[----:B------:R-:W-:Y:S01]  /*6ca0*/  UIADD3 UR13, UR7, 0x8400, URZ ;  /* 0x00008400070d7890 */ /* 0x000fe2000fffe03f */
[----:B------:R-:W-:Y:S01]  /*6cb0*/  ISETP.NE.AND P0, PT, R6, 0x6, PT ;  /* 0x000000060600780c */ /* 0x000fe20003f05270 */
[----:B------:R-:W-:Y:S01]  /*6cc0*/  UIADD3.X UR7, URZ, UR23, URZ, UP0, !UPT ;  /* 0x000000173f077290 */ /* 0x000fe200087fe43f */
[----:B------:R-:W-:Y:S01]  /*6cd0*/  VIADD R18, R18, 0x40 ;  /* 0x0000004012127836 */ /* 0x000fe20000000000 */
[----:B------:R-:W-:Y:S01]  /*6ce0*/  UIADD3 UR16, UR8, 0x20400, URZ ;  /* 0x0002040008107890 */ /* 0x000fe2000fffe03f */
[----:B------:R-:W-:-:S02]  /*6cf0*/  SEL R12, RZ, 0x1, P0 ;  /* 0x00000001ff0c7807 */ /* 0x000fc40000000000 */
[----:B------:R-:W-:Y:S01]  /*6d00*/  UMOV UR8, UR13 ;  /* 0x0000000d00087c82 */ /* 0x000fe20008000000 */
[----:B------:R-:W-:Y:S02]  /*6d10*/  SEL R6, R6, RZ, P0 ;  /* 0x000000ff06067207 */ /* 0x000fe40000000000 */
[----:B------:R-:W-:Y:S01]  /*6d20*/  LOP3.LUT R5, R5, R12, RZ, 0x3c, !PT ;  /* 0x0000000c05057212 */ /* 0x000fe200078e3cff */
[----:B------:R1:W-:Y:S02]  /*6d30*/  UTMALDG.3D [UR8], [UR6], desc[UR14] ;  /* 0x00000e08060075b4 */ /* 0x0003e40008011000 */
[----:B-1----:R-:W-:Y:S01]  /*6d40*/  UMOV UR8, UR16 ;  /* 0x0000001000087c82 */ /* 0x002fe20008000000 */
[----:B------:R-:W-:Y:S02]  /*6d50*/  UMOV UR11, UR20 ;  /* 0x00000014000b7c82 */ /* 0x000fe40008000000 */
[----:B------:R1:W-:Y:S02]  /*6d60*/  UTMALDG.3D.MULTICAST [UR8], [UR24], UR21, desc[UR14] ;  /* 0x00000e08180073b4 */ /* 0x0003e40008011815 */
[----:B-1----:R-:W-:Y:S05]  /*6d70*/  @P1 BRA `(.L_x_157) ;  /* 0xfffffffc00441947 */ /* 0x002fea000383ffff */
.L_x_154:
[----:B------:R-:W-:Y:S05]  /*6d80*/  BSYNC B1 ;  /* 0x0000000000017941 */ /* 0x000fea0003800000 */
.L_x_153:
[----:B------:R-:W-:Y:S01]  /*6d90*/  LOP3.LUT P1, RZ, R11, 0xff, RZ, 0xc0, !PT ;  /* 0x000000ff0bff7812 */ /* 0x000fe2000782c0ff */
[C---:B------:R-:W-:Y:S01]  /*6da0*/  IMAD.IADD R13, R8.reuse, 0x1, R13 ;  /* 0x00000001080d7824 */ /* 0x040fe200078e020d */
[----:B------:R-:W-:Y:S01]  /*6db0*/  ULDC.64 UR6, c[0x0][0x8f8] ;  /* 0x00023e0000067ab9 */ /* 0x000fe20000000a00 */
[C---:B------:R-:W-:Y:S01]  /*6dc0*/  ISETP.GE.U32.AND P2, PT, R8.reuse, 0x6, PT ;  /* 0x000000060800780c */ /* 0x040fe20003f46070 */
[----:B------:R-:W-:Y:S01]  /*6dd0*/  BSSY B1, `(.L_x_158) ;  /* 0x000006a000017945 */ /* 0x000fe20003800000 */
[----:B------:R-:W-:Y:S01]  /*6de0*/  IMAD.MOV.U32 R22, RZ, RZ, -0x1 ;  /* 0xffffffffff167424 */ /* 0x000fe200078e00ff */
[----:B------:R-:W-:Y:S01]  /*6df0*/  ISETP.GT.U32.AND P0, PT, R13, 0x5, PT ;  /* 0x000000050d00780c */ /* 0x000fe20003f04070 */
[----:B------:R-:W-:Y:S01]  /*6e00*/  IMAD.MOV.U32 R21, RZ, RZ, -0x1 ;  /* 0xffffffffff157424 */ /* 0x000fe200078e00ff */
[----:B------:R-:W-:Y:S01]  /*6e10*/  PRMT R11, RZ, 0x7610, R11 ;  /* 0x00007610ff0b7816 */ /* 0x000fe2000000000b */
[----:B------:R-:W-:Y:S01]  /*6e20*/  IMAD.MOV.U32 R20, RZ, RZ, -0x1 ;  /* 0xffffffffff147424 */ /* 0x000fe200078e00ff */
[----:B------:R-:W-:-:S03]  /*6e30*/  ISETP.LT.U32.AND P0, PT, R8, 0x6, P0 ;  /* 0x000000060800780c */ /* 0x000fc60000701070 */
[----:B------:R-:W1:Y:S01]  /*6e40*/  @P1 S2R R5, SR_CgaCtaId ;  /* 0x0000000000051919 */ /* 0x000e620000008800 */
[----:B------:R-:W-:-:S04]  /*6e50*/  @P1 MOV R4, 0x400 ;  /* 0x0000040000041802 */ /* 0x000fc80000000f00 */
[----:B-1----:R-:W-:Y:S01]  /*6e60*/  @P1 LEA R6, R5, R4, 0x18 ;  /* 0x0000000405061211 */ /* 0x002fe200078ec0ff */
[----:B------:R-:W-:Y:S01]  /*6e70*/  IMAD.WIDE.U32 R4, R13, -0x55555555, RZ ;  /* 0xaaaaaaab0d047825 */ /* 0x000fe200078e00ff */
[----:B------:R-:W-:Y:S02]  /*6e80*/  SEL R4, RZ, 0x1, !P0 ;  /* 0x00000001ff047807 */ /* 0x000fe40004000000 */
[----:B------:R1:W-:Y:S01]  /*6e90*/  @P1 SYNCS.ARRIVE.TRANS64.A1T0 RZ, [R6+URZ+0xa8], RZ ;  /* 0x0000a8ff06ff19a7 */ /* 0x0003e2000810003f */
[----:B------:R-:W-:Y:S02]  /*6ea0*/  IADD3 R16, P1, R16, UR38, RZ ;  /* 0x0000002610107c10 */ /* 0x000fe4000ff3e0ff */
[----:B------:R-:W-:Y:S02]  /*6eb0*/  LOP3.LUT R3, R3, R4, RZ, 0x3c, !PT ;  /* 0x0000000403037212 */ /* 0x000fe400078e3cff */
[----:B------:R-:W-:Y:S02]  /*6ec0*/  IADD3.X R17, R17, UR37, RZ, P1, !PT ;  /* 0x0000002511117c10 */ /* 0x000fe40008ffe4ff */
[----:B------:R-:W-:-:S02]  /*6ed0*/  ISETP.GE.U32.AND P0, PT, R16, UR6, PT ;  /* 0x0000000610007c0c */ /* 0x000fc4000bf06070 */
[----:B-1----:R-:W-:Y:S02]  /*6ee0*/  SHF.R.U32.HI R6, RZ, 0x2, R5 ;  /* 0x00000002ff067819 */ /* 0x002fe40000011605 */
[----:B------:R-:W-:Y:S02]  /*6ef0*/  ISETP.GE.U32.AND.EX P0, PT, R17, UR7, PT, P0 ;  /* 0x0000000711007c0c */ /* 0x000fe4000bf06100 */
[----:B------:R-:W-:Y:S01]  /*6f00*/  @P2 LOP3.LUT R3, R3, 0x1, R6, 0x78, !PT ;  /* 0x0000000103032812 */ /* 0x000fe200078e7806 */
[----:B------:R-:W-:Y:S01]  /*6f10*/  IMAD R13, R6, -0x6, R13 ;  /* 0xfffffffa060d7824 */ /* 0x000fe200078e020d */
[----:B------:R-:W-:-:S09]  /*6f20*/  PRMT R4, RZ, 0x7610, R4 ;  /* 0x00007610ff047816 */ /* 0x000fd20000000004 */
[----:B------:R-:W-:Y:S05]  /*6f30*/  @P0 BRA `(.L_x_159) ;  /* 0x00000004004c0947 */ /* 0x000fea0003800000 */
[----:B------:R-:W1:Y:S01]  /*6f40*/  S2R R14, SR_CTAID.X ;  /* 0x00000000000e7919 */ /* 0x000e620000002500 */
[----:B------:R-:W-:Y:S01]  /*6f50*/  ULDC.64 UR6, c[0x0][0x8d0] ;  /* 0x0002340000067ab9 */ /* 0x000fe20000000a00 */
[----:B------:R-:W2:Y:S01]  /*6f60*/  LDC R15, c[0x0][0x144] ;  /* 0x00005100ff0f7b82 */ /* 0x000ea20000000800 */
[----:B------:R-:W-:Y:S01]  /*6f70*/  ISETP.NE.U32.AND P0, PT, RZ, UR6, PT ;  /* 0x00000006ff007c0c */ /* 0x000fe2000bf05070 */
[----:B------:R-:W3:Y:S01]  /*6f80*/  S2R R12, SR_CTAID.Y ;  /* 0x00000000000c7919 */ /* 0x000ee20000002600 */
[----:B------:R-:W-:Y:S01]  /*6f90*/  ULDC UR8, c[0x0][0x150] ;  /* 0x0000540000087ab9 */ /* 0x000fe20000000800 */
[----:B------:R-:W-:Y:S01]  /*6fa0*/  ULDC UR9, c[0x0][0x8d8] ;  /* 0x0002360000097ab9 */ /* 0x000fe20000000800 */
[----:B------:R-:W-:Y:S01]  /*6fb0*/  ISETP.NE.AND.EX P0, PT, RZ, UR7, PT, P0 ;  /* 0x00000007ff007c0c */ /* 0x000fe2000bf05300 */
[----:B------:R-:W-:Y:S01]  /*6fc0*/  IMAD.MOV.U32 R4, RZ, RZ, R16 ;  /* 0x000000ffff047224 */ /* 0x000fe200078e0010 */
[----:B-1----:R-:W-:-:S05]  /*6fd0*/  I2FP.F32.U32 R5, R14 ;  /* 0x0000000e00057245 */ /* 0x002fca0000201000 */
[----:B------:R-:W-:Y:S01]  /*6fe0*/  FMUL R18, R5, UR8 ;  /* 0x0000000805127c20 */ /* 0x000fe20008400000 */
[----:B------:R-:W-:-:S05]  /*6ff0*/  IMAD.MOV.U32 R5, RZ, RZ, R17 ;  /* 0x000000ffff057224 */ /* 0x000fca00078e0011 */
[----:B---3--:R-:W-:Y:S05]  /*7000*/  @!P0 BRA `(.L_x_160) ;  /* 0x0000000000288947 */ /* 0x008fea0003800000 */
[----:B------:R-:W-:Y:S02]  /*7010*/  ULDC UR8, c[0x0][0x8dc] ;  /* 0x0002370000087ab9 */ /* 0x000fe40000000800 */
[----:B------:R-:W-:-:S05]  /*7020*/  IADD3 R5, P0, R16, UR8, RZ ;  /* 0x0000000810057c10 */ /* 0x000fca000ff1e0ff */
[----:B------:R-:W-:-:S04]  /*7030*/  IMAD.X R21, RZ, RZ, R17, P0 ;  /* 0x000000ffff157224 */ /* 0x000fc800000e0611 */
[----:B------:R-:W-:-:S04]  /*7040*/  IMAD.WIDE.U32 R6, R21, UR6, RZ ;  /* 0x0000000615067c25 */ /* 0x000fc8000f8e00ff */
[----:B------:R-:W-:-:S04]  /*7050*/  IMAD.WIDE.U32 R6, P0, R5, UR7, R6 ;  /* 0x0000000705067c25 */ /* 0x000fc8000f800006 */
[----:B------:R-:W-:-:S04]  /*7060*/  IMAD.WIDE.U32 R4, R5, UR6, RZ ;  /* 0x0000000605047c25 */ /* 0x000fc8000f8e00ff */
[----:B------:R-:W-:Y:S01]  /*7070*/  IMAD.MOV.U32 R4, RZ, RZ, R7 ;  /* 0x000000ffff047224 */ /* 0x000fe200078e0007 */
[----:B------:R-:W-:Y:S01]  /*7080*/  IADD3 RZ, P1, R5, R6, RZ ;  /* 0x0000000605ff7210 */ /* 0x000fe20007f3e0ff */
[----:B------:R-:W-:-:S04]  /*7090*/  IMAD.X R5, RZ, RZ, RZ, P0 ;  /* 0x000000ffff057224 */ /* 0x000fc800000e06ff */
[----:B------:R-:W-:-:S08]  /*70a0*/  IMAD.WIDE.U32.X R4, R21, UR7, R4, P1 ;  /* 0x0000000715047c25 */ /* 0x000fd000088e0404 */
.L_x_160:
[--C-:B------:R-:W-:Y:S01]  /*70b0*/  SHF.R.U64 R20, R4, UR9, R5.reuse ;  /* 0x0000000904147c19 */ /* 0x100fe20008001205 */
[----:B------:R-:W1:Y:S01]  /*70c0*/  F2I.U32.TRUNC.NTZ R18, R18 ;  /* 0x0000001200127305 */ /* 0x000e62000020f000 */
[----:B------:R-:W-:Y:S01]  /*70d0*/  SHF.R.U32.HI R4, RZ, UR9, R5 ;  /* 0x00000009ff047c19 */ /* 0x000fe20008011605 */
[----:B------:R-:W-:Y:S01]  /*70e0*/  ULDC.64 UR6, c[0x0][0x8c8] ;  /* 0x0002320000067ab9 */ /* 0x000fe20000000a00 */
[----:B------:R-:W-:Y:S01]  /*70f0*/  IADD3 R7, P0, RZ, -R20, RZ ;  /* 0x80000014ff077210 */ /* 0x000fe20007f1e0ff */
[----:B------:R-:W-:Y:S01]  /*7100*/  ULDC.64 UR8, c[0x0][0x8e8] ;  /* 0x00023a0000087ab9 */ /* 0x000fe20000000a00 */
[----:B------:R-:W3:Y:S03]  /*7110*/  LDC R21, c[0x0][0x148] ;  /* 0x00005200ff157b82 */ /* 0x000ee60000000800 */
[----:B------:R-:W-:Y:S01]  /*7120*/  IMAD.X R4, RZ, RZ, ~R4, P0 ;  /* 0x000000ffff047224 */ /* 0x000fe200000e0e04 */
[----:B------:R-:W-:-:S03]  /*7130*/  ISETP.NE.U32.AND P0, PT, RZ, UR8, PT ;  /* 0x00000008ff007c0c */ /* 0x000fc6000bf05070 */
[----:B------:R-:W-:Y:S01]  /*7140*/  IMAD R6, R4, UR6, RZ ;  /* 0x0000000604067c24 */ /* 0x000fe2000f8e02ff */
[----:B------:R-:W-:Y:S01]  /*7150*/  ISETP.NE.AND.EX P0, PT, RZ, UR9, PT, P0 ;  /* 0x00000009ff007c0c */ /* 0x000fe2000bf05300 */
[----:B------:R-:W-:Y:S01]  /*7160*/  IMAD.WIDE.U32 R4, R7, UR6, R16 ;  /* 0x0000000607047c25 */ /* 0x000fe2000f8e0010 */
[----:B------:R-:W-:-:S03]  /*7170*/  ULDC UR6, c[0x0][0x8c0] ;  /* 0x0002300000067ab9 */ /* 0x000fc60000000800 */
[----:B------:R-:W-:Y:S01]  /*7180*/  IMAD R7, R7, UR7, R6 ;  /* 0x0000000707077c24 */ /* 0x000fe2000f8e0206 */
[----:B------:R-:W-:Y:S01]  /*7190*/  ULDC UR7, c[0x0][0x154] ;  /* 0x0000550000077ab9 */ /* 0x000fe20000000800 */
[----:B-1----:R-:W-:Y:S02]  /*71a0*/  IMAD.MOV R6, RZ, RZ, -R18 ;  /* 0x000000ffff067224 */ /* 0x002fe400078e0a12 */
[----:B------:R-:W-:Y:S02]  /*71b0*/  IMAD.IADD R5, R5, 0x1, R7 ;  /* 0x0000000105057824 */ /* 0x000fe400078e0207 */
[----:B--2---:R-:W-:Y:S01]  /*71c0*/  IMAD R14, R15, R6, R14 ;  /* 0x000000060f0e7224 */ /* 0x004fe200078e020e */
[----:B------:R-:W-:Y:S02]  /*71d0*/  I2FP.F32.U32 R6, R12 ;  /* 0x0000000c00067245 */ /* 0x000fe40000201000 */
[--C-:B------:R-:W-:Y:S02]  /*71e0*/  SHF.R.U64 R15, R4, UR6, R5.reuse ;  /* 0x00000006040f7c19 */ /* 0x100fe40008001205 */
[----:B------:R-:W-:Y:S01]  /*71f0*/  SHF.R.U32.HI R4, RZ, UR6, R5 ;  /* 0x00000006ff047c19 */ /* 0x000fe20008011605 */
[----:B------:R-:W-:Y:S01]  /*7200*/  FMUL R6, R6, UR7 ;  /* 0x0000000706067c20 */ /* 0x000fe20008400000 */
[----:B------:R-:W-:-:S02]  /*7210*/  ULDC UR6, c[0x0][0x8b0] ;  /* 0x00022c0000067ab9 */ /* 0x000fc40000000800 */
[--C-:B------:R-:W-:Y:S01]  /*7220*/  SHF.R.U64 R22, R15, UR6, R4.reuse ;  /* 0x000000060f167c19 */ /* 0x100fe20008001204 */
[----:B------:R1:W2:Y:S01]  /*7230*/  F2I.U32.TRUNC.NTZ R24, R6 ;  /* 0x0000000600187305 */ /* 0x0002a2000020f000 */
[----:B------:R-:W-:Y:S01]  /*7240*/  SHF.R.U32.HI R5, RZ, UR6, R4 ;  /* 0x00000006ff057c19 */ /* 0x000fe20008011604 */
[----:B------:R-:W-:-:S03]  /*7250*/  ULDC UR6, c[0x0][0x900] ;  /* 0x0002400000067ab9 */ /* 0x000fc60000000800 */
[--C-:B------:R-:W-:Y:S02]  /*7260*/  SHF.R.U64 R18, R22, UR6, R5.reuse ;  /* 0x0000000616127c19 */ /* 0x100fe40008001205 */
[----:B------:R-:W-:-:S03]  /*7270*/  SHF.R.U32.HI R23, RZ, UR6, R5 ;  /* 0x00000006ff177c19 */ /* 0x000fc60008011605 */
[----:B------:R-:W-:Y:S02]  /*7280*/  IMAD.MOV.U32 R4, RZ, RZ, R18 ;  /* 0x000000ffff047224 */ /* 0x000fe400078e0012 */
[----:B------:R-:W-:Y:S01]  /*7290*/  IMAD.MOV.U32 R5, RZ, RZ, R23 ;  /* 0x000000ffff057224 */ /* 0x000fe200078e0017 */
[----:B-1----:R-:W-:Y:S06]  /*72a0*/  @!P0 BRA `(.L_x_161) ;  /* 0x0000000000288947 */ /* 0x002fec0003800000 */
        /* <DEDUP_REMOVED lines=10> */
.L_x_161:
[----:B------:R-:W-:Y:S01]  /*7350*/  ISETP.NE.AND P0, PT, R2, 0x1, PT ;  /* 0x000000010200780c */ /* 0x000fe20003f05270 */
[----:B------:R-:W-:Y:S01]  /*7360*/  ULDC UR6, c[0x0][0x8f0] ;  /* 0x00023c0000067ab9 */ /* 0x000fe20000000800 */
[----:B------:R-:W-:Y:S01]  /*7370*/  LOP3.LUT R22, R22, UR18, RZ, 0xc0, !PT ;  /* 0x0000001216167c12 */ /* 0x000fe2000f8ec0ff */
[----:B--2---:R-:W-:Y:S01]  /*7380*/  IMAD.MOV R24, RZ, RZ, -R24 ;  /* 0x000000ffff187224 */ /* 0x004fe200078e0a18 */
[----:B------:R-:W-:Y:S01]  /*7390*/  SHF.R.U64 R5, R4, UR6, R5 ;  /* 0x0000000604057c19 */ /* 0x000fe20008001205 */
[----:B------:R-:W-:Y:S01]  /*73a0*/  ULDC UR6, c[0x0][0x8e0] ;  /* 0x0002380000067ab9 */ /* 0x000fe20000000800 */
[----:B------:R-:W-:Y:S01]  /*73b0*/  LOP3.LUT R15, R15, UR17, RZ, 0xc0, !PT ;  /* 0x000000110f0f7c12 */ /* 0x000fe2000f8ec0ff */
[----:B------:R-:W-:Y:S01]  /*73c0*/  ULDC UR7, c[0x0][0x8b8] ;  /* 0x00022e0000077ab9 */ /* 0x000fe20000000800 */
[----:B------:R-:W-:Y:S02]  /*73d0*/  IMAD.MOV.U32 R4, RZ, RZ, 0x1 ;  /* 0x00000001ff047424 */ /* 0x000fe400078e00ff */
[----:B------:R-:W-:-:S02]  /*73e0*/  IMAD.MOV R7, RZ, RZ, -R5 ;  /* 0x000000ffff077224 */ /* 0x000fc400078e0a05 */
[----:B------:R-:W-:Y:S02]  /*73f0*/  IMAD R5, R5, UR19, R22 ;  /* 0x0000001305057c24 */ /* 0x000fe4000f8e0216 */
[----:B---3--:R-:W-:Y:S02]  /*7400*/  @P0 IMAD R14, R21, R24, R12 ;  /* 0x00000018150e0224 */ /* 0x008fe400078e020c */
[----:B------:R-:W-:Y:S01]  /*7410*/  IMAD R18, R7, UR6, R18 ;  /* 0x0000000607127c24 */ /* 0x000fe2000f8e0212 */
[----:B------:R-:W-:Y:S01]  /*7420*/  ULDC UR6, c[0x0][0x8a8] ;  /* 0x00022a0000067ab9 */ /* 0x000fe20000000800 */
[----:B------:R-:W-:Y:S02]  /*7430*/  IMAD R14, R5, UR7, R14 ;  /* 0x00000007050e7c24 */ /* 0x000fe4000f8e020e */
[----:B------:R-:W-:-:S05]  /*7440*/  IMAD R5, R18, UR6, R15 ;  /* 0x0000000612057c24 */ /* 0x000fca000f8e020f */
[----:B------:R-:W-:Y:S02]  /*7450*/  SEL R21, R5, R14, !P0 ;  /* 0x0000000e05157207 */ /* 0x000fe40004000000 */
[----:B------:R-:W-:-:S07]  /*7460*/  SEL R22, R14, R5, !P0 ;  /* 0x000000050e167207 */ /* 0x000fce0004000000 */
.L_x_159:
[----:B------:R-:W-:Y:S05]  /*7470*/  BSYNC B1 ;  /* 0x0000000000017941 */ /* 0x000fea0003800000 */
.L_x_158:
[----:B------:R-:W-:-:S13]  /*7480*/  LOP3.LUT P0, RZ, R4, 0xff, RZ, 0xc0, !PT ;  /* 0x000000ff04ff7812 */ /* 0x000fda000780c0ff */
[----:B------:R-:W-:Y:S05]  /*7490*/  @P0 BRA `(.L_x_162) ;  /* 0xfffffff400480947 */ /* 0x000fea000383ffff */
[----:B------:R-:W-:Y:S05]  /*74a0*/  BSYNC B0 ;  /* 0x0000000000007941 */ /* 0x000fea0003800000 */
.L_x_151:
[----:B------:R-:W-:-:S03]  /*74b0*/  UMOV UR6, 0xffffffff ;  /* 0xffffffff00067882 */ /* 0x000fc60000000000 */
[----:B------:R-:W-:Y:S05]  /*74c0*/  BRA.DIV UR6, `(.L_x_163) ;  /* 0x0000000a06647947 */ /* 0x000fea000b800000 */
[----:B------:R-:W-:-:S13]  /*74d0*/  ELECT P6, URZ, PT ;  /* 0x00000000003f782f */ /* 0x000fda00038c0000 */
.L_x_188:
[----:B------:R-:W-:Y:S05]  /*74e0*/  @!P6 BRA `(.L_x_14) ;  /* 0x0000000000ece947 */ /* 0x000fea0003800000 */
[----:B------:R-:W-:-:S04]  /*74f0*/  LOP3.LUT R19, R19, 0x2, RZ, 0xfc, !PT ;  /* 0x0000000213137812 */ /* 0x000fc800078efcff */
[----:B------:R-:W-:-:S13]  /*7500*/  ISETP.NE.AND P0, PT, R19, 0x3, PT ;  /* 0x000000031300780c */ /* 0x000fda0003f05270 */
[----:B------:R-:W-:Y:S05]  /*7510*/  @!P0 BRA `(.L_x_164) ;  /* 0x0000000000048947 */ /* 0x000fea0003800000 */
[----:B-1----:R-:W-:Y:S01]  /*7520*/  BPT.TRAP 0x1 ;  /* 0x000000040000795c */ /* 0x002fe20000300000 */
.L_x_164:
[----:B------:R-:W2:Y:S01]  /*7530*/  S2R R5, SR_CgaCtaId ;  /* 0x0000000000057919 */ /* 0x000ea20000008800 */
[----:B------:R-:W-:Y:S02]  /*7540*/  MOV R0, 0x400 ;  /* 0x0000040000007802 */ /* 0x000fe40000000f00 */
[----:B------:R-:W-:Y:S02]  /*7550*/  SHF.L.U32 R4, R3, 0x1f, RZ ;  /* 0x0000001f03047819 */ /* 0x000fe400000006ff */
[----:B--2---:R-:W-:-:S05]  /*7560*/  LEA R0, R5, R0, 0x18 ;  /* 0x0000000005007211 */ /* 0x004fca00078ec0ff */
[----:B------:R-:W-:-:S04]  /*7570*/  VIADD R0, R0, 0x30 ;  /* 0x0000003000007836 */ /* 0x000fc80000000000 */
[C---:B------:R-:W-:Y:S02]  /*7580*/  IMAD R7, R13.reuse, 0x8, R0 ;  /* 0x000000080d077824 */ /* 0x040fe400078e0200 */
[----:B------:R-:W-:Y:S02]  /*7590*/  VIADD R13, R13, 0x1 ;  /* 0x000000010d0d7836 */ /* 0x000fe40000000000 */
[----:B------:R-:W2:Y:S03]  /*75a0*/  SYNCS.PHASECHK.TRANS64.TRYWAIT P0, [R7+URZ], R4 ;  /* 0x00000004070075a7 */ /* 0x000ea6000800017f */
[----:B------:R-:W-:-:S04]  /*75b0*/  ISETP.NE.AND P1, PT, R13, 0x6, PT ;  /* 0x000000060d00780c */ /* 0x000fc80003f25270 */
[----:B------:R-:W-:Y:S02]  /*75c0*/  SEL R2, RZ, 0x1, P1 ;  /* 0x00000001ff027807 */ /* 0x000fe40000800000 */
[----:B------:R-:W-:Y:S02]  /*75d0*/  SEL R13, R13, RZ, P1 ;  /* 0x000000ff0d0d7207 */ /* 0x000fe40000800000 */
[----:B------:R-:W-:-:S03]  /*75e0*/  LOP3.LUT R6, R3, R2, RZ, 0x3c, !PT ;  /* 0x0000000203067212 */ /* 0x000fc600078e3cff */
[----:B------:R-:W-:Y:S01]  /*75f0*/  IMAD R8, R13, 0x8, R0 ;  /* 0x000000080d087824 */ /* 0x000fe200078e0200 */
[----:B------:R-:W-:Y:S01]  /*7600*/  SHF.L.U32 R5, R6, 0x1f, RZ ;  /* 0x0000001f06057819 */ /* 0x000fe200000006ff */
[----:B--2---:R-:W-:Y:S06]  /*7610*/  @!P0 BRA `(.L_x_165) ;  /* 0x0000000800308947 */ /* 0x004fec0003800000 */
.L_x_189:
[----:B------:R-:W3:Y:S01]  /*7620*/  SYNCS.PHASECHK.TRANS64.TRYWAIT P0, [R8+URZ], R5 ;  /* 0x00000005080075a7 */ /* 0x000ee2000800017f */
[----:B------:R-:W-:-:S05]  /*7630*/  VIADD R2, R13, 0x1 ;  /* 0x000000010d027836 */ /* 0x000fca0000000000 */
[----:B------:R-:W-:-:S04]  /*7640*/  ISETP.NE.AND P1, PT, R2, 0x6, PT ;  /* 0x000000060200780c */ /* 0x000fc80003f25270 */
[----:B------:R-:W-:Y:S02]  /*7650*/  SEL R3, RZ, 0x1, P1 ;  /* 0x00000001ff037807 */ /* 0x000fe40000800000 */
[----:B--2---:R-:W-:Y:S02]  /*7660*/  SEL R7, R2, RZ, P1 ;  /* 0x000000ff02077207 */ /* 0x004fe40000800000 */
[----:B------:R-:W-:-:S03]  /*7670*/  LOP3.LUT R6, R6, R3, RZ, 0x3c, !PT ;  /* 0x0000000306067212 */ /* 0x000fc600078e3cff */
[----:B------:R-:W-:Y:S01]  /*7680*/  IMAD R9, R7, 0x8, R0 ;  /* 0x0000000807097824 */ /* 0x000fe200078e0200 */
[----:B------:R-:W-:Y:S01]  /*7690*/  SHF.L.U32 R4, R6, 0x1f, RZ ;  /* 0x0000001f06047819 */ /* 0x000fe200000006ff */
[----:B---3--:R-:W-:Y:S06]  /*76a0*/  @!P0 BRA `(.L_x_166) ;  /* 0x0000000800208947 */ /* 0x008fec0003800000 */
.L_x_190:
[----:B------:R-:W3:Y:S01]  /*76b0*/  SYNCS.PHASECHK.TRANS64.TRYWAIT P0, [R9+URZ], R4 ;  /* 0x00000004090075a7 */ /* 0x000ee2000800017f */
[----:B------:R-:W-:-:S05]  /*76c0*/  VIADD R2, R7, 0x1 ;  /* 0x0000000107027836 */ /* 0x000fca0000000000 */
[----:B------:R-:W-:-:S04]  /*76d0*/  ISETP.NE.AND P1, PT, R2, 0x6, PT ;  /* 0x000000060200780c */ /* 0x000fc80003f25270 */
[----:B------:R-:W-:Y:S02]  /*76e0*/  SEL R3, RZ, 0x1, P1 ;  /* 0x00000001ff037807 */ /* 0x000fe40000800000 */
[----:B------:R-:W-:Y:S02]  /*76f0*/  SEL R7, R2, RZ, P1 ;  /* 0x000000ff02077207 */ /* 0x000fe40000800000 */
[----:B------:R-:W-:-:S03]  /*7700*/  LOP3.LUT R6, R6, R3, RZ, 0x3c, !PT ;  /* 0x0000000306067212 */ /* 0x000fc600078e3cff */
[----:B--2---:R-:W-:Y:S01]  /*7710*/  IMAD R8, R7, 0x8, R0 ;  /* 0x0000000807087824 */ /* 0x004fe200078e0200 */
[----:B------:R-:W-:Y:S01]  /*7720*/  SHF.L.U32 R5, R6, 0x1f, RZ ;  /* 0x0000001f06057819 */ /* 0x000fe200000006ff */
[----:B---3--:R-:W-:Y:S06]  /*7730*/  @!P0 BRA `(.L_x_167) ;  /* 0x0000000800108947 */ /* 0x008fec0003800000 */
.L_x_191:
[----:B------:R-:W3:Y:S01]  /*7740*/  SYNCS.PHASECHK.TRANS64.TRYWAIT P0, [R8+URZ], R5 ;  /* 0x00000005080075a7 */ /* 0x000ee2000800017f */
[----:B------:R-:W-:-:S05]  /*7750*/  VIADD R2, R7, 0x1 ;  /* 0x0000000107027836 */ /* 0x000fca0000000000 */
[----:B------:R-:W-:-:S04]  /*7760*/  ISETP.NE.AND P1, PT, R2, 0x6, PT ;  /* 0x000000060200780c */ /* 0x000fc80003f25270 */
[----:B------:R-:W-:Y:S02]  /*7770*/  SEL R3, RZ, 0x1, P1 ;  /* 0x00000001ff037807 */ /* 0x000fe40000800000 */
[----:B------:R-:W-:Y:S02]  /*7780*/  SEL R7, R2, RZ, P1 ;  /* 0x000000ff02077207 */ /* 0x000fe40000800000 */
[----:B--2---:R-:W-:-:S03]  /*7790*/  LOP3.LUT R9, R6, R3, RZ, 0x3c, !PT ;  /* 0x0000000306097212 */ /* 0x004fc600078e3cff */
[----:B------:R-:W-:Y:S01]  /*77a0*/  IMAD R11, R7, 0x8, R0 ;  /* 0x00000008070b7824 */ /* 0x000fe200078e0200 */
[----:B------:R-:W-:Y:S01]  /*77b0*/  SHF.L.U32 R6, R9, 0x1f, RZ ;  /* 0x0000001f09067819 */ /* 0x000fe200000006ff */
[----:B---3--:R-:W-:Y:S06]  /*77c0*/  @!P0 BRA `(.L_x_168) ;  /* 0x0000000800008947 */ /* 0x008fec0003800000 */
.L_x_192:
[----:B------:R-:W3:Y:S01]  /*77d0*/  SYNCS.PHASECHK.TRANS64.TRYWAIT P0, [R11+URZ], R6 ;  /* 0x000000060b0075a7 */ /* 0x000ee2000800017f */
[----:B------:R-:W-:-:S05]  /*77e0*/  VIADD R2, R7, 0x1 ;  /* 0x0000000107027836 */ /* 0x000fca0000000000 */
[----:B------:R-:W-:-:S04]  /*77f0*/  ISETP.NE.AND P1, PT, R2, 0x6, PT ;  /* 0x000000060200780c */ /* 0x000fc80003f25270 */
[----:B------:R-:W-:Y:S02]  /*7800*/  SEL R4, RZ, 0x1, P1 ;  /* 0x00000001ff047807 */ /* 0x000fe40000800000 */
[----:B------:R-:W-:Y:S02]  /*7810*/  SEL R3, R2, RZ, P1 ;  /* 0x000000ff02037207 */ /* 0x000fe40000800000 */
[----:B------:R-:W-:Y:S01]  /*7820*/  LOP3.LUT R4, R9, R4, RZ, 0x3c, !PT ;  /* 0x0000000409047212 */ /* 0x000fe200078e3cff */
[----:B---3--:R-:W-:Y:S06]  /*7830*/  @!P0 BRA `(.L_x_169) ;  /* 0x0000000400f88947 */ /* 0x008fec0003800000 */
.L_x_193:
[----:B------:R-:W-:Y:S01]  /*7840*/  IMAD R3, R3, 0x8, R0 ;  /* 0x0000000803037824 */ /* 0x000fe200078e0200 */
[----:B------:R-:W-:-:S07]  /*7850*/  SHF.L.U32 R0, R4, 0x1f, RZ ;  /* 0x0000001f04007819 */ /* 0x000fce00000006ff */
.L_x_170:
[----:B----4-:R4:W1:Y:S02]  /*7860*/  SYNCS.PHASECHK.TRANS64.TRYWAIT P0, [R3+URZ], R0 ;  /* 0x00000000030075a7 */ /* 0x010864000800017f */
[----:B-1----:R-:W-:Y:S05]  /*7870*/  @!P0 NANOSLEEP.SYNCS 0x989680 ;  /* 0x009896800000895d */ /* 0x002fea0003900000 */
[----:B------:R-:W1:Y:S02]  /*7880*/  @!P0 SYNCS.PHASECHK.TRANS64 P0, [R3+URZ], R0 ;  /* 0x00000000030085a7 */ /* 0x000e64000800007f */
[----:B-1----:R-:W-:Y:S05]  /*7890*/  @!P0 BRA `(.L_x_170) ;  /* 0xfffffffc00f08947 */ /* 0x002fea000383ffff */
.L_x_14:
[----:B-1----:R-:W-:Y:S05]  /*78a0*/  BSYNC B6 ;  /* 0x0000000000067941 */ /* 0x002fea0003800000 */
.L_x_12:
[----:B------:R-:W-:Y:S05]  /*78b0*/  EXIT ;  /* 0x000000000000794d */ /* 0x000fea0003800000 */
.L_x_27:
[----:B---3--:R3:W4:Y:S02]  /*78c0*/  SYNCS.PHASECHK.TRANS64.TRYWAIT P1, [R3+URZ], R0 ;  /* 0x00000000030075a7 */ /* 0x008724000802017f */
[----:B----4-:R-:W-:Y:S05]  /*78d0*/  @!P1 NANOSLEEP.SYNCS 0x989680 ;  /* 0x009896800000995d */ /* 0x010fea0003900000 */
[----:B------:R-:W4:Y:S02]  /*78e0*/  @!P1 SYNCS.PHASECHK.TRANS64 P1, [R3+URZ], R0 ;  /* 0x00000000030095a7 */ /* 0x000f24000802007f */
[----:B----4-:R-:W-:Y:S05]  /*78f0*/  @!P1 BRA `(.L_x_27) ;  /* 0xfffffffc00f09947 */ /* 0x010fea000383ffff */
[----:B------:R-:W-:Y:S05]  /*7900*/  BRA `(.L_x_26) ;  /* 0xffffffa000ac7947 */ /* 0x000fea000383ffff */
.L_x_32:
[----:B---3--:R-:W-:-:S04]  /*7910*/  IMAD.U32 R5, RZ, RZ, UR4 ;  /* 0x00000004ff057e24 */ /* 0x008fc8000f8e00ff */
[----:B------:R3:W4:Y:S03]  /*7920*/  SYNCS.PHASECHK.TRANS64.TRYWAIT P1, [R5+URZ], R4 ;  /* 0x00000004050075a7 */ /* 0x000726000802017f */
[----:B----4-:R-:W-:Y:S05]  /*7930*/  @!P1 NANOSLEEP.SYNCS 0x989680 ;  /* 0x009896800000995d */ /* 0x010fea0003900000 */
[----:B------:R-:W4:Y:S02]  /*7940*/  @!P1 SYNCS.PHASECHK.TRANS64 P1, [R5+URZ], R4 ;  /* 0x00000004050095a7 */ /* 0x000f24000802007f */
[----:B----4-:R-:W-:Y:S05]  /*7950*/  @!P1 BRA `(.L_x_32) ;  /* 0xfffffffc00ec9947 */ /* 0x010fea000383ffff */
[----:B------:R-:W-:Y:S05]  /*7960*/  BRA `(.L_x_31) ;  /* 0xffffffa4006c7947 */ /* 0x000fea000383ffff */
.L_x_54:
[----:B-1----:R-:W-:-:S04]  /*7970*/  IMAD.U32 R4, RZ, RZ, UR51 ;  /* 0x00000033ff047e24 */ /* 0x002fc8000f8e00ff */
[----:B------:R1:W2:Y:S03]  /*7980*/  SYNCS.PHASECHK.TRANS64.TRYWAIT P2, [R4+URZ+0x60], R3 ;  /* 0x00006003040075a7 */ /* 0x0002a6000804017f */
[----:B--2---:R-:W-:Y:S05]  /*7990*/  @!P2 NANOSLEEP.SYNCS 0x989680 ;  /* 0x009896800000a95d */ /* 0x004fea0003900000 */
[----:B------:R-:W2:Y:S02]  /*79a0*/  @!P2 SYNCS.PHASECHK.TRANS64 P2, [R4+URZ+0x60], R3 ;  /* 0x000060030400a5a7 */ /* 0x000ea4000804007f */
[----:B--2---:R-:W-:Y:S05]  /*79b0*/  @!P2 BRA `(.L_x_54) ;  /* 0xfffffffc00eca947 */ /* 0x004fea000383ffff */
[----:B------:R-:W-:Y:S05]  /*79c0*/  BRA `(.L_x_171) ;  /* 0xffffffb0006c7947 */ /* 0x000fea000383ffff */
.L_x_65:
[----:B-1----:R1:W2:Y:S02]  /*79d0*/  SYNCS.PHASECHK.TRANS64.TRYWAIT P3, [R4+URZ+0x60], R5 ;  /* 0x00006005040075a7 */ /* 0x0022a4000806017f */
[----:B--2---:R-:W-:Y:S05]  /*79e0*/  @!P3 NANOSLEEP.SYNCS 0x989680 ;  /* 0x009896800000b95d */ /* 0x004fea0003900000 */
[----:B------:R-:W2:Y:S02]  /*79f0*/  @!P3 SYNCS.PHASECHK.TRANS64 P3, [R4+URZ+0x60], R5 ;  /* 0x000060050400b5a7 */ /* 0x000ea4000806007f */
[----:B--2---:R-:W-:Y:S05]  /*7a00*/  @!P3 BRA `(.L_x_65) ;  /* 0xfffffffc00f0b947 */ /* 0x004fea000383ffff */
[----:B------:R-:W-:Y:S05]  /*7a10*/  BRA `(.L_x_172) ;  /* 0xffffffb800287947 */ /* 0x000fea000383ffff */
.L_x_76:
[----:B-1----:R1:W2:Y:S02]  /*7a20*/  SYNCS.PHASECHK.TRANS64.TRYWAIT P5, [R4+URZ+0x60], R5 ;  /* 0x00006005040075a7 */ /* 0x0022a400080a017f */
[----:B--2---:R-:W-:Y:S05]  /*7a30*/  @!P5 NANOSLEEP.SYNCS 0x989680 ;  /* 0x009896800000d95d */ /* 0x004fea0003900000 */
[----:B------:R-:W2:Y:S02]  /*7a40*/  @!P5 SYNCS.PHASECHK.TRANS64 P5, [R4+URZ+0x60], R5 ;  /* 0x000060050400d5a7 */ /* 0x000ea400080a007f */
[----:B--2---:R-:W-:Y:S05]  /*7a50*/  @!P5 BRA `(.L_x_76) ;  /* 0xfffffffc00f0d947 */ /* 0x004fea000383ffff */
[----:B------:R-:W-:Y:S05]  /*7a60*/  BRA `(.L_x_173) ;  /* 0xffffffbc00e07947 */ /* 0x000fea000383ffff */
.L_x_87:
[----:B-1----:R1:W2:Y:S02]  /*7a70*/  SYNCS.PHASECHK.TRANS64.TRYWAIT P3, [R5+URZ+0x60], R4 ;  /* 0x00006004050075a7 */ /* 0x0022a4000806017f */
[----:B--2---:R-:W-:Y:S05]  /*7a80*/  @!P3 NANOSLEEP.SYNCS 0x989680 ;  /* 0x009896800000b95d */ /* 0x004fea0003900000 */
[----:B------:R-:W2:Y:S02]  /*7a90*/  @!P3 SYNCS.PHASECHK.TRANS64 P3, [R5+URZ+0x60], R4 ;  /* 0x000060040500b5a7 */ /* 0x000ea4000806007f */
[----:B--2---:R-:W-:Y:S05]  /*7aa0*/  @!P3 BRA `(.L_x_87) ;  /* 0xfffffffc00f0b947 */ /* 0x004fea000383ffff */
[----:B------:R-:W-:Y:S05]  /*7ab0*/  BRA `(.L_x_174) ;  /* 0xffffffc4008c7947 */ /* 0x000fea000383ffff */
.L_x_107:
[----:B-1----:R-:W-:-:S04]  /*7ac0*/  IMAD.U32 R3, RZ, RZ, UR4 ;  /* 0x00000004ff037e24 */ /* 0x002fc8000f8e00ff */
[----:B------:R1:W2:Y:S03]  /*7ad0*/  SYNCS.PHASECHK.TRANS64.TRYWAIT P0, [R3+URZ+0xa8], R0 ;  /* 0x0000a800030075a7 */ /* 0x0002a6000800017f */
[----:B--2---:R-:W-:Y:S05]  /*7ae0*/  @!P0 NANOSLEEP.SYNCS 0x989680 ;  /* 0x009896800000895d */ /* 0x004fea0003900000 */
[----:B------:R-:W2:Y:S02]  /*7af0*/  @!P0 SYNCS.PHASECHK.TRANS64 P0, [R3+URZ+0xa8], R0 ;  /* 0x0000a800030085a7 */ /* 0x000ea4000800007f */
[----:B--2---:R-:W-:Y:S05]  /*7b00*/  @!P0 BRA `(.L_x_107) ;  /* 0xfffffffc00ec8947 */ /* 0x004fea000383ffff */
[----:B------:R-:W-:Y:S05]  /*7b10*/  BRA `(.L_x_106) ;  /* 0xffffffd800b47947 */ /* 0x000fea000383ffff */
.L_x_116:
[----:B-1----:R-:W-:-:S04]  /*7b20*/  IMAD.U32 R5, RZ, RZ, UR5 ;  /* 0x00000005ff057e24 */ /* 0x002fc8000f8e00ff */
[----:B------:R1:W2:Y:S03]  /*7b30*/  SYNCS.PHASECHK.TRANS64.TRYWAIT P1, [R5+URZ+0x80], R4 ;  /* 0x00008004050075a7 */ /* 0x0002a6000802017f */
[----:B--2---:R-:W-:Y:S05]  /*7b40*/  @!P1 NANOSLEEP.SYNCS 0x989680 ;  /* 0x009896800000995d */ /* 0x004fea0003900000 */
[----:B------:R-:W2:Y:S02]  /*7b50*/  @!P1 SYNCS.PHASECHK.TRANS64 P1, [R5+URZ+0x80], R4 ;  /* 0x00008004050095a7 */ /* 0x000ea4000802007f */
[----:B--2---:R-:W-:Y:S05]  /*7b60*/  @!P1 BRA `(.L_x_116) ;  /* 0xfffffffc00ec9947 */ /* 0x004fea000383ffff */
[----:B------:R-:W-:Y:S05]  /*7b70*/  BRA `(.L_x_175) ;  /* 0xffffffdc00a07947 */ /* 0x000fea000383ffff */
.L_x_122:
[----:B-12---:R-:W-:-:S04]  /*7b80*/  IMAD.U32 R5, RZ, RZ, UR5 ;  /* 0x00000005ff057e24 */ /* 0x006fc8000f8e00ff */
[----:B------:R1:W2:Y:S03]  /*7b90*/  SYNCS.PHASECHK.TRANS64.TRYWAIT P1, [R5+URZ+0x88], R4 ;  /* 0x00008804050075a7 */ /* 0x0002a6000802017f */
[----:B--2---:R-:W-:Y:S05]  /*7ba0*/  @!P1 NANOSLEEP.SYNCS 0x989680 ;  /* 0x009896800000995d */ /* 0x004fea0003900000 */
[----:B------:R-:W2:Y:S02]  /*7bb0*/  @!P1 SYNCS.PHASECHK.TRANS64 P1, [R5+URZ+0x88], R4 ;  /* 0x00008804050095a7 */ /* 0x000ea4000802007f */
[----:B--2---:R-:W-:Y:S05]  /*7bc0*/  @!P1 BRA `(.L_x_122) ;  /* 0xfffffffc00ec9947 */ /* 0x004fea000383ffff */
[----:B------:R-:W-:Y:S05]  /*7bd0*/  BRA `(.L_x_176) ;  /* 0xffffffdc00e87947 */ /* 0x000fea000383ffff */
.L_x_128:
[----:B-123--:R-:W-:-:S04]  /*7be0*/  IMAD.U32 R5, RZ, RZ, UR5 ;  /* 0x00000005ff057e24 */ /* 0x00efc8000f8e00ff */
[----:B------:R1:W2:Y:S03]  /*7bf0*/  SYNCS.PHASECHK.TRANS64.TRYWAIT P1, [R5+URZ+0x90], R4 ;  /* 0x00009004050075a7 */ /* 0x0002a6000802017f */
[----:B--2---:R-:W-:Y:S05]  /*7c00*/  @!P1 NANOSLEEP.SYNCS 0x989680 ;  /* 0x009896800000995d */ /* 0x004fea0003900000 */
[----:B------:R-:W2:Y:S02]  /*7c10*/  @!P1 SYNCS.PHASECHK.TRANS64 P1, [R5+URZ+0x90], R4 ;  /* 0x00009004050095a7 */ /* 0x000ea4000802007f */
[----:B--2---:R-:W-:Y:S05]  /*7c20*/  @!P1 BRA `(.L_x_128) ;  /* 0xfffffffc00ec9947 */ /* 0x004fea000383ffff */
[----:B------:R-:W-:Y:S05]  /*7c30*/  BRA `(.L_x_177) ;  /* 0xffffffe000387947 */ /* 0x000fea000383ffff */
.L_x_134:
[----:B-1234-:R-:W-:-:S04]  /*7c40*/  IMAD.U32 R5, RZ, RZ, UR5 ;  /* 0x00000005ff057e24 */ /* 0x01efc8000f8e00ff */
[----:B------:R1:W2:Y:S03]  /*7c50*/  SYNCS.PHASECHK.TRANS64.TRYWAIT P1, [R5+URZ+0x98], R4 ;  /* 0x00009804050075a7 */ /* 0x0002a6000802017f */
[----:B--2---:R-:W-:Y:S05]  /*7c60*/  @!P1 NANOSLEEP.SYNCS 0x989680 ;  /* 0x009896800000995d */ /* 0x004fea0003900000 */
[----:B------:R-:W2:Y:S02]  /*7c70*/  @!P1 SYNCS.PHASECHK.TRANS64 P1, [R5+URZ+0x98], R4 ;  /* 0x00009804050095a7 */ /* 0x000ea4000802007f */
[----:B--2---:R-:W-:Y:S05]  /*7c80*/  @!P1 BRA `(.L_x_134) ;  /* 0xfffffffc00ec9947 */ /* 0x004fea000383ffff */
[----:B------:R-:W-:Y:S05]  /*7c90*/  BRA `(.L_x_178) ;  /* 0xffffffe000887947 */ /* 0x000fea000383ffff */
.L_x_144:
[----:B--2---:R2:W1:Y:S02]  /*7ca0*/  SYNCS.PHASECHK.TRANS64.TRYWAIT P0, [R3+URZ+0x80], R0 ;  /* 0x00008000030075a7 */ /* 0x004464000800017f */
[----:B-1----:R-:W-:Y:S05]  /*7cb0*/  @!P0 NANOSLEEP.SYNCS 0x989680 ;  /* 0x009896800000895d */ /* 0x002fea0003900000 */
[----:B------:R-:W1:Y:S02]  /*7cc0*/  @!P0 SYNCS.PHASECHK.TRANS64 P0, [R3+URZ+0x80], R0 ;  /* 0x00008000030085a7 */ /* 0x000e64000800007f */
[----:B-1----:R-:W-:Y:S05]  /*7cd0*/  @!P0 BRA `(.L_x_144) ;  /* 0xfffffffc00f08947 */ /* 0x002fea000383ffff */
[----:B------:R-:W-:Y:S05]  /*7ce0*/  BRA `(.L_x_179) ;  /* 0xffffffe800847947 */ /* 0x000fea000383ffff */
.L_x_146:
[----:B------:R1:W1:Y:S02]  /*7cf0*/  SYNCS.PHASECHK.TRANS64.TRYWAIT P0, [R3+URZ+0x88], R0 ;  /* 0x00008800030075a7 */ /* 0x000264000800017f */
[----:B-1----:R-:W-:Y:S05]  /*7d00*/  @!P0 NANOSLEEP.SYNCS 0x989680 ;  /* 0x009896800000895d */ /* 0x002fea0003900000 */
[----:B------:R-:W1:Y:S02]  /*7d10*/  @!P0 SYNCS.PHASECHK.TRANS64 P0, [R3+URZ+0x88], R0 ;  /* 0x00008800030085a7 */ /* 0x000e64000800007f */
[----:B-1----:R-:W-:Y:S05]  /*7d20*/  @!P0 BRA `(.L_x_146) ;  /* 0xfffffffc00f08947 */ /* 0x002fea000383ffff */
[----:B------:R-:W-:Y:S05]  /*7d30*/  BRA `(.L_x_180) ;  /* 0xffffffe800807947 */ /* 0x000fea000383ffff */
.L_x_148:
[----:B------:R1:W1:Y:S02]  /*7d40*/  SYNCS.PHASECHK.TRANS64.TRYWAIT P0, [R3+URZ+0x90], R0 ;  /* 0x00009000030075a7 */ /* 0x000264000800017f */
[----:B-1----:R-:W-:Y:S05]  /*7d50*/  @!P0 NANOSLEEP.SYNCS 0x989680 ;  /* 0x009896800000895d */ /* 0x002fea0003900000 */
[----:B------:R-:W1:Y:S02]  /*7d60*/  @!P0 SYNCS.PHASECHK.TRANS64 P0, [R3+URZ+0x90], R0 ;  /* 0x00009000030085a7 */ /* 0x000e64000800007f */
[----:B-1----:R-:W-:Y:S05]  /*7d70*/  @!P0 BRA `(.L_x_148) ;  /* 0xfffffffc00f08947 */ /* 0x002fea000383ffff */
[----:B------:R-:W-:Y:S05]  /*7d80*/  BRA `(.L_x_181) ;  /* 0xffffffe8007c7947 */ /* 0x000fea000383ffff */
.L_x_152:
[----:B------:R-:W-:Y:S01]  /*7d90*/  BSSY B1, `(.L_x_182) ;  /* 0x0000006000017945 */ /* 0x000fe20003800000 */
[----:B------:R-:W-:-:S07]  /*7da0*/  IMAD.MOV.U32 R15, RZ, RZ, -0x1 ;  /* 0xffffffffff0f7424 */ /* 0x000fce00078e00ff */
[----:B------:R-:W-:Y:S05]  /*7db0*/  WARPSYNC.COLLECTIVE R15, `(.L_x_183) ;  /* 0x000000000f0c7348 */ /* 0x000fea0003c00000 */
[----:B------:R-:W-:Y:S02]  /*7dc0*/  ELECT P6, UR62, PT ;  /* 0x00000000003e782f */ /* 0x000fe400038c0000 */
[----:B------:R-:W-:Y:S01]  /*7dd0*/  MOV R14, UR62 ;  /* 0x0000003e000e7c02 */ /* 0x000fe20008000f00 */
[----:B------:R-:W-:Y:S10]  /*7de0*/  ENDCOLLECTIVE ;  /* 0x000000000000791b */ /* 0x000ff40003800000 */
.L_x_183:
[----:B------:R-:W-:Y:S05]  /*7df0*/  BSYNC B1 ;  /* 0x0000000000017941 */ /* 0x000fea0003800000 */
.L_x_182:
[----:B------:R-:W-:Y:S05]  /*7e00*/  BRA `(.L_x_184) ;  /* 0xffffffe800f87947 */ /* 0x000fea000383ffff */
.L_x_155:
[----:B--2---:R2:W3:Y:S02]  /*7e10*/  SYNCS.PHASECHK.TRANS64.TRYWAIT P0, [R14+URZ+0x30], R7 ;  /* 0x000030070e0075a7 */ /* 0x0044e4000800017f */
[----:B---3--:R-:W-:Y:S05]  /*7e20*/  @!P0 NANOSLEEP.SYNCS 0x989680 ;  /* 0x009896800000895d */ /* 0x008fea0003900000 */
[----:B------:R-:W3:Y:S02]  /*7e30*/  @!P0 SYNCS.PHASECHK.TRANS64 P0, [R14+URZ+0x30], R7 ;  /* 0x000030070e0085a7 */ /* 0x000ee4000800007f */
[----:B---3--:R-:W-:Y:S05]  /*7e40*/  @!P0 BRA `(.L_x_155) ;  /* 0xfffffffc00f08947 */ /* 0x008fea000383ffff */
[----:B------:R-:W-:Y:S05]  /*7e50*/  BRA `(.L_x_185) ;  /* 0xffffffec00307947 */ /* 0x000fea000383ffff */
.L_x_163:
[----:B------:R-:W-:Y:S01]  /*7e60*/  BSSY B0, `(.L_x_186) ;  /* 0x0000006000007945 */ /* 0x000fe20003800000 */
[----:B------:R-:W-:-:S07]  /*7e70*/  IMAD.MOV.U32 R15, RZ, RZ, -0x1 ;  /* 0xffffffffff0f7424 */ /* 0x000fce00078e00ff */
[----:B-1----:R-:W-:Y:S05]  /*7e80*/  WARPSYNC.COLLECTIVE R15, `(.L_x_187) ;  /* 0x000000000f0c7348 */ /* 0x002fea0003c00000 */
[----:B------:R-:W-:Y:S02]  /*7e90*/  ELECT P6, UR62, PT ;  /* 0x00000000003e782f */ /* 0x000fe400038c0000 */
[----:B------:R-:W-:Y:S01]  /*7ea0*/  MOV R14, UR62 ;  /* 0x0000003e000e7c02 */ /* 0x000fe20008000f00 */
[----:B-1----:R-:W-:Y:S10]  /*7eb0*/  ENDCOLLECTIVE ;  /* 0x000000000000791b */ /* 0x002ff40003800000 */
.L_x_187:
[----:B------:R-:W-:Y:S05]  /*7ec0*/  BSYNC B0 ;  /* 0x0000000000007941 */ /* 0x000fea0003800000 */
.L_x_186:
[----:B------:R-:W-:Y:S05]  /*7ed0*/  BRA `(.L_x_188) ;  /* 0xfffffff400807947 */ /* 0x000fea000383ffff */
.L_x_165:
[----:B--2---:R2:W3:Y:S02]  /*7ee0*/  SYNCS.PHASECHK.TRANS64.TRYWAIT P0, [R7+URZ], R4 ;  /* 0x00000004070075a7 */ /* 0x0044e4000800017f */
[----:B---3--:R-:W-:Y:S05]  /*7ef0*/  @!P0 NANOSLEEP.SYNCS 0x989680 ;  /* 0x009896800000895d */ /* 0x008fea0003900000 */
[----:B------:R-:W3:Y:S02]  /*7f00*/  @!P0 SYNCS.PHASECHK.TRANS64 P0, [R7+URZ], R4 ;  /* 0x00000004070085a7 */ /* 0x000ee4000800007f */
[----:B---3--:R-:W-:Y:S05]  /*7f10*/  @!P0 BRA `(.L_x_165) ;  /* 0xfffffffc00f08947 */ /* 0x008fea000383ffff */
[----:B------:R-:W-:Y:S05]  /*7f20*/  BRA `(.L_x_189) ;  /* 0xfffffff400bc7947 */ /* 0x000fea000383ffff */
.L_x_166:
[----:B--2---:R2:W3:Y:S02]  /*7f30*/  SYNCS.PHASECHK.TRANS64.TRYWAIT P0, [R8+URZ], R5 ;  /* 0x00000005080075a7 */ /* 0x0044e4000800017f */
[----:B---3--:R-:W-:Y:S05]  /*7f40*/  @!P0 NANOSLEEP.SYNCS 0x989680 ;  /* 0x009896800000895d */ /* 0x008fea0003900000 */
[----:B------:R-:W3:Y:S02]  /*7f50*/  @!P0 SYNCS.PHASECHK.TRANS64 P0, [R8+URZ], R5 ;  /* 0x00000005080085a7 */ /* 0x000ee4000800007f */
[----:B---3--:R-:W-:Y:S05]  /*7f60*/  @!P0 BRA `(.L_x_166) ;  /* 0xfffffffc00f08947 */ /* 0x008fea000383ffff */
[----:B------:R-:W-:Y:S05]  /*7f70*/  BRA `(.L_x_190) ;  /* 0xfffffff400cc7947 */ /* 0x000fea000383ffff */
.L_x_167:
[----:B--2---:R2:W3:Y:S02]  /*7f80*/  SYNCS.PHASECHK.TRANS64.TRYWAIT P0, [R9+URZ], R4 ;  /* 0x00000004090075a7 */ /* 0x0044e4000800017f */
[----:B---3--:R-:W-:Y:S05]  /*7f90*/  @!P0 NANOSLEEP.SYNCS 0x989680 ;  /* 0x009896800000895d */ /* 0x008fea0003900000 */
[----:B------:R-:W3:Y:S02]  /*7fa0*/  @!P0 SYNCS.PHASECHK.TRANS64 P0, [R9+URZ], R4 ;  /* 0x00000004090085a7 */ /* 0x000ee4000800007f */
[----:B---3--:R-:W-:Y:S05]  /*7fb0*/  @!P0 BRA `(.L_x_167) ;  /* 0xfffffffc00f08947 */ /* 0x008fea000383ffff */
[----:B------:R-:W-:Y:S05]  /*7fc0*/  BRA `(.L_x_191) ;  /* 0xfffffff400dc7947 */ /* 0x000fea000383ffff */
.L_x_168:
[----:B--2---:R2:W3:Y:S02]  /*7fd0*/  SYNCS.PHASECHK.TRANS64.TRYWAIT P0, [R8+URZ], R5 ;  /* 0x00000005080075a7 */ /* 0x0044e4000800017f */
[----:B---3--:R-:W-:Y:S05]  /*7fe0*/  @!P0 NANOSLEEP.SYNCS 0x989680 ;  /* 0x009896800000895d */ /* 0x008fea0003900000 */
[----:B------:R-:W3:Y:S02]  /*7ff0*/  @!P0 SYNCS.PHASECHK.TRANS64 P0, [R8+URZ], R5 ;  /* 0x00000005080085a7 */ /* 0x000ee4000800007f */
[----:B---3--:R-:W-:Y:S05]  /*8000*/  @!P0 BRA `(.L_x_168) ;  /* 0xfffffffc00f08947 */ /* 0x008fea000383ffff */
[----:B------:R-:W-:Y:S05]  /*8010*/  BRA `(.L_x_192) ;  /* 0xfffffff400ec7947 */ /* 0x000fea000383ffff */
.L_x_169:
[----:B---3--:R3:W4:Y:S02]  /*8020*/  SYNCS.PHASECHK.TRANS64.TRYWAIT P0, [R11+URZ], R6 ;  /* 0x000000060b0075a7 */ /* 0x008724000800017f */
[----:B----4-:R-:W-:Y:S05]  /*8030*/  @!P0 NANOSLEEP.SYNCS 0x989680 ;  /* 0x009896800000895d */ /* 0x010fea0003900000 */
[----:B------:R-:W4:Y:S02]  /*8040*/  @!P0 SYNCS.PHASECHK.TRANS64 P0, [R11+URZ], R6 ;  /* 0x000000060b0085a7 */ /* 0x000f24000800007f */
[----:B----4-:R-:W-:Y:S05]  /*8050*/  @!P0 BRA `(.L_x_169) ;  /* 0xfffffffc00f08947 */ /* 0x010fea000383ffff */
[----:B------:R-:W-:Y:S05]  /*8060*/  BRA `(.L_x_193) ;  /* 0xfffffff400f47947 */ /* 0x000fea000383ffff */
.L_x_194:
[----:B------:R-:W-:-:S00]  /*8070*/  BRA `(.L_x_194) ;  /* 0xfffffffc00fc7947 */ /* 0x000fc0000383ffff */
[----:B------:R-:W-:-:S00]  /*8080*/  NOP ;  /* 0x0000000000007918 */ /* 0x000fc00000000000 */
[----:B------:R-:W-:-:S00]  /*8090*/  NOP ;  /* 0x0000000000007918 */ /* 0x000fc00000000000 */
[----:B------:R-:W-:-:S00]  /*80a0*/  NOP ;  /* 0x0000000000007918 */ /* 0x000fc00000000000 */
[----:B------:R-:W-:-:S00]  /*80b0*/  NOP ;  /* 0x0000000000007918 */ /* 0x000fc00000000000 */
[----:B------:R-:W-:-:S00]  /*80c0*/  NOP ;  /* 0x0000000000007918 */ /* 0x000fc00000000000 */
[----:B------:R-:W-:-:S00]  /*80d0*/  NOP ;  /* 0x0000000000007918 */ /* 0x000fc00000000000 */
[----:B------:R-:W-:-:S00]  /*80e0*/  NOP ;  /* 0x0000000000007918 */ /* 0x000fc00000000000 */
[----:B------:R-:W-:-:S00]  /*80f0*/  NOP ;  /* 0x0000000000007918 */ /* 0x000fc00000000000 */
.L_x_195:


//--------------------- .nv.global.init           --------------------------
	.section	.nv.global.init,"aw",@progbits
.nv.global.init:
	.type		$str$22,@object
	.size		$str$22,($str$26 - $str$22)
$str$22:
        /*0000*/ 	.byte	0x6b, 0x5f, 0x74, 0x69, 0x6c, 0x65, 0x5f, 0x63, 0x6f, 0x75, 0x6e, 0x74, 0x20, 0x3e, 0x3d, 0x20
        /*0010*/ 	.byte	0x31, 0x00
	.type		$str$26,@object
	.size		$str$26,($str$27 - $str$26)
$str$26:
        /*0012*/ 	.byte	0x28, 0x61, 0x64, 0x64, 0x72, 0x65, 0x73, 0x73, 0x20, 0x26, 0x20, 0x6d, 0x61, 0x73, 0x6b, 0x29
        /*0022*/ 	.byte	0x20, 0x3d, 0x3d, 0x20, 0x30, 0x00
	.type		$str$27,@object
	.size		$str$27,($str$23 - $str$27)
$str$27:
        /*0028*/ 	.byte	0x2f, 0x74, 0x6d, 0x70, 0x2f, 0x63, 0x75, 0x74, 0x6c, 0x61, 0x73, 0x73, 0x5f, 0x73, 0x77, 0x65
        /*0038*/ 	.byte	0x65, 0x70, 0x5f, 0x73, 0x72, 0x63, 0x2f, 0x69, 0x6e, 0x63, 0x6c, 0x75, 0x64, 0x65, 0x2f, 0x63
        /*0048*/ 	.byte	0x75, 0x74, 0x65, 0x2f, 0x70, 0x6f, 0x69, 0x6e, 0x74, 0x65, 0x72, 0x5f, 0x66, 0x6c, 0x61, 0x67
        /*0058*/ 	.byte	0x67, 0x65, 0x64, 0x2e, 0x68, 0x70, 0x70, 0x00
	.type		$str$23,@object
	.size		$str$23,(__unnamed_2 - $str$23)
$str$23:
        /*0060*/ 	.byte	0x2f, 0x74, 0x6d, 0x70, 0x2f, 0x63, 0x75, 0x74, 0x6c, 0x61, 0x73, 0x73, 0x5f, 0x73, 0x77, 0x65
        /*0070*/ 	.byte	0x65, 0x70, 0x5f, 0x73, 0x72, 0x63, 0x2f, 0x69, 0x6e, 0x63, 0x6c, 0x75, 0x64, 0x65, 0x2f, 0x63
        /*0080*/ 	.byte	0x75, 0x74, 0x6c, 0x61, 0x73, 0x73, 0x2f, 0x67, 0x65, 0x6d, 0x6d, 0x2f, 0x63, 0x6f, 0x6c, 0x6c
        /*0090*/ 	.byte	0x65, 0x63, 0x74, 0x69, 0x76, 0x65, 0x2f, 0x73, 0x6d, 0x39, 0x30, 0x5f, 0x6d, 0x6d, 0x61, 0x5f
        /*00a0*/ 	.byte	0x74, 0x6d, 0x61, 0x5f, 0x67, 0x6d, 0x6d, 0x61, 0x5f, 0x73, 0x73, 0x5f, 0x77, 0x61, 0x72, 0x70
        /*00b0*/ 	.byte	0x73, 0x70, 0x65, 0x63, 0x69, 0x61, 0x6c, 0x69, 0x7a, 0x65, 0x64, 0x2e, 0x68, 0x70, 0x70, 0x00
	.type		__unnamed_2,@object
	.size		__unnamed_2,(__unnamed_1 - __unnamed_2)
__unnamed_2:
        /*00c0*/ 	.byte	0x61, 0x75, 0x74, 0x6f, 0x20, 0x63, 0x75, 0x74, 0x65, 0x3a, 0x3a, 0x61, 0x73, 0x5f, 0x70, 0x6f
        /* <DEDUP_REMOVED lines=27> */
        /*0280*/ 	.byte	0x3c, 0x34, 0x30, 0x39, 0x36, 0x3e, 0x3e, 0x3e, 0x3e, 0x3e, 0x5d, 0x00
	.type		__unnamed_1,@object
	.size		__unnamed_1,(.L_0 - __unnamed_1)
__unnamed_1:
        /* <DEDUP_REMOVED lines=181> */
        /*0ddc*/ 	.byte	0x75, 0x74, 0x65, 0x3a, 0x3a, 0x69, 0x64, 0x65, 0x6e, 0x74, 0x69, 0x74, 0x79, 0x5d, 0x00
.L_0:


//--------------------- .nv.shared._ZN7cutlass13device_kernelINS_4gemm6kernel13GemmUniversalIN4cute5tupleIJiiiiEEENS1_10collective13CollectiveMmaINS1_34MainloopSm90TmaGmmaWarpSpecializedILi6ENS5_IJNS4_1CILi2EEENSA_ILi1EEESC_EEENS1_35KernelTmaWarpSpecializedCooperativeEEENS5_IJNSA_ILi128EEESG_NSA_ILi64EEEEEENS_10bfloat16_tENS5_IJlSC_lEEESJ_SK_NS4_8TiledMMAINS4_8MMA_AtomIJNS4_4SM904GMMA28MMA_64x128x16_F32BF16BF16_SSILNSO_5MajorE0ELSQ_0ELNSO_7ScaleInE1ELSR_1EEEEEENS4_6LayoutISD_NS5_IJSC_NSA_ILi0EEESV_EEEEENS5_IJNS4_10UnderscoreESY_SY_EEEEENS4_13SM90_TMA_LOADENS4_14ComposedLayoutINS4_7SwizzleILi3ELi4ELi3EEENS4_18smem_ptr_flag_bitsILi16EEENSU_INS5_IJNSA_ILi8EEESH_EEENS5_IJSH_SC_EEEEEEEvNS4_8identityENS4_23SM90_TMA_LOAD_MULTICASTES1B_vS1C_EENS_8epilogue10collective18CollectiveEpilogueINS1F_22Sm90TmaWarpSpecializedILi4ELi2ELi16ELb1ELb0EEEJSI_NS5_IJSG_NSA_ILi32EEEEEESJ_SK_SJ_SK_NS1F_6fusion15FusionCallbacksIS1J_NS1M_13LinCombEltActINS1F_6thread4ReLuESJ_fSJ_fLNS_15FloatRoundStyleE2EEESI_S1L_JEEES11_NS12_INS13_ILi2ELi4ELi3EEES16_NSU_INS5_IJS17_S1K_EEENS5_IJS1K_SC_EEEEEEENS4_17SM75_U32x4_LDSM_NENS4_14SM90_TMA_STOREES1Y_NS4_17SM90_U32x4_STSM_NENS4_9Copy_AtomIJS21_NS_6half_tEEEEvEEEvvEEEEvNT_6ParamsE --------------------------
	.section	.nv.shared._ZN7cutlass13device_kernelINS_4gemm6kernel13GemmUniversalIN4cute5tupleIJiiiiEEENS1_10collective13CollectiveMmaINS1_34MainloopSm90TmaGmmaWarpSpecializedILi6ENS5_IJNS4_1CILi2EEENSA_ILi1EEESC_EEENS1_35KernelTmaWarpSpecializedCooperativeEEENS5_IJNSA_ILi128EEESG_NSA_ILi64EEEEEENS_10bfloat16_tENS5_IJlSC_lEEESJ_SK_NS4_8TiledMMAINS4_8MMA_AtomIJNS4_4SM904GMMA28MMA_64x128x16_F32BF16BF16_SSILNSO_5MajorE0ELSQ_0ELNSO_7ScaleInE1ELSR_1EEEEEENS4_6LayoutISD_NS5_IJSC_NSA_ILi0EEESV_EEEEENS5_IJNS4_10UnderscoreESY_SY_EEEEENS4_13SM90_TMA_LOADENS4_14ComposedLayoutINS4_7SwizzleILi3ELi4ELi3EEENS4_18smem_ptr_flag_bitsILi16EEENSU_INS5_IJNSA_ILi8EEESH_EEENS5_IJSH_SC_EEEEEEEvNS4_8identityENS4_23SM90_TMA_LOAD_MULTICASTES1B_vS1C_EENS_8epilogue10collective18CollectiveEpilogueINS1F_22Sm90TmaWarpSpecializedILi4ELi2ELi16ELb1ELb0EEEJSI_NS5_IJSG_NSA_ILi32EEEEEESJ_SK_SJ_SK_NS1F_6fusion15FusionCallbacksIS1J_NS1M_13LinCombEltActINS1F_6thread4ReLuESJ_fSJ_fLNS_15FloatRoundStyleE2EEESI_S1L_JEEES11_NS12_INS13_ILi2ELi4ELi3EEES16_NSU_INS5_IJS17_S1K_EEENS5_IJS1K_SC_EEEEEEENS4_17SM75_U32x4_LDSM_NENS4_14SM90_TMA_STOREES1Y_NS4_17SM90_U32x4_STSM_NENS4_9Copy_AtomIJS21_NS_6half_tEEEEvEEEvvEEEEvNT_6ParamsE,"aw",@nobits
	.sectionflags	@""
	.align	16
	.zero		1024


//--------------------- .nv.shared.reserved.0     --------------------------
	.section	.nv.shared.reserved.0,"aw",@nobits
	.weak		__nv_reservedSMEM_offset_0_alias
	.size		__nv_reservedSMEM_offset_0_alias, 0, 0
	.other		__nv_reservedSMEM_offset_0_alias,@"STO_CUDA_RESERVED_SHARED STV_DEFAULT"
__nv_reservedSMEM_offset_0_alias:
	.zero		0


//--------------------- .nv.global                --------------------------
	.section	.nv.global,"aw",@nobits
.nv.global:
	.type		_ZN39_INTERNAL_3275a037_4_k_cu_b1eaba96_27874cute1_E,@object
	.size		_ZN39_INTERNAL_3275a037_4_k_cu_b1eaba96_27874cute1_E,(_ZN39_INTERNAL_3275a037_4_k_cu_b1eaba96_27874cuda3std3__45__cpo6cbeginE - _ZN39_INTERNAL_3275a037_4_k_cu_b1eaba96_27874cute1_E)
_ZN39_INTERNAL_3275a037_4_k_cu_b1eaba96_27874cute1_E:
	.zero		1
	.type		_ZN39_INTERNAL_3275a037_4_k_cu_b1eaba96_27874cuda3std3__45__cpo6cbeginE,@object
	.size		_ZN39_INTERNAL_3275a037_4_k_cu_b1eaba96_27874cuda3std3__45__cpo6cbeginE,(_ZN39_INTERNAL_3275a037_4_k_cu_b1eaba96_27874cuda3std3__48in_placeE - _ZN39_INTERNAL_3275a037_4_k_cu_b1eaba96_27874cuda3std3__45__cpo6cbeginE)
_ZN39_INTERNAL_3275a037_4_k_cu_b1eaba96_27874cuda3std3__45__cpo6cbeginE:
	.zero		1
	.type		_ZN39_INTERNAL_3275a037_4_k_cu_b1eaba96_27874cuda3std3__48in_placeE,@object
	.size		_ZN39_INTERNAL_3275a037_4_k_cu_b1eaba96_27874cuda3std3__48in_placeE,(_ZN39_INTERNAL_3275a037_4_k_cu_b1eaba96_27874cuda3std6ranges3__45__cpo9iter_moveE - _ZN39_INTERNAL_3275a037_4_k_cu_b1eaba96_27874cuda3std3__48in_placeE)
_ZN39_INTERNAL_3275a037_4_k_cu_b1eaba96_27874cuda3std3__48in_placeE:
	.zero		1
	.type		_ZN39_INTERNAL_3275a037_4_k_cu_b1eaba96_27874cuda3std6ranges3__45__cpo9iter_moveE,@object
	.size		_ZN39_INTERNAL_3275a037_4_k_cu_b1eaba96_27874cuda3std6ranges3__45__cpo9iter_moveE,(_ZN39_INTERNAL_3275a037_4_k_cu_b1eaba96_27874cuda3std3__45__cpo5beginE - _ZN39_INTERNAL_3275a037_4_k_cu_b1eaba96_27874cuda3std6ranges3__45__cpo9iter_moveE)
_ZN39_INTERNAL_3275a037_4_k_cu_b1eaba96_27874cuda3std6ranges3__45__cpo9iter_moveE:
	.zero		1
	.type		_ZN39_INTERNAL_3275a037_4_k_cu_b1eaba96_27874cuda3std3__45__cpo5beginE,@object
	.size		_ZN39_INTERNAL_3275a037_4_k_cu_b1eaba96_27874cuda3std3__45__cpo5beginE,(_ZN39_INTERNAL_3275a037_4_k_cu_b1eaba96_27874cuda3std3__441_GLOBAL__N__3275a037_4_k_cu_b1eaba96_27876ignoreE - _ZN39_INTERNAL_3275a037_4_k_cu_b1eaba96_27874cuda3std3__45__cpo5beginE)
_ZN39_INTERNAL_3275a037_4_k_cu_b1eaba96_27874cuda3std3__45__cpo5beginE:
	.zero		1
	.type		_ZN39_INTERNAL_3275a037_4_k_cu_b1eaba96_27874cuda3std3__441_GLOBAL__N__3275a037_4_k_cu_b1eaba96_27876ignoreE,@object
	.size		_ZN39_INTERNAL_3275a037_4_k_cu_b1eaba96_27874cuda3std3__441_GLOBAL__N__3275a037_4_k_cu_b1eaba96_27876ignoreE,(_ZN39_INTERNAL_3275a037_4_k_cu_b1eaba96_27874cute7productE - _ZN39_INTERNAL_3275a037_4_k_cu_b1eaba96_27874cuda3std3__441_GLOBAL__N__3275a037_4_k_cu_b1eaba96_27876ignoreE)
_ZN39_INTERNAL_3275a037_4_k_cu_b1eaba96_27874cuda3std3__441_GLOBAL__N__3275a037_4_k_cu_b1eaba96_27876ignoreE:
	.zero		1
	.type		_ZN39_INTERNAL_3275a037_4_k_cu_b1eaba96_27874cute7productE,@object
	.size		_ZN39_INTERNAL_3275a037_4_k_cu_b1eaba96_27874cute7productE,(_ZN39_INTERNAL_3275a037_4_k_cu_b1eaba96_27874cuda3std3__45__cpo3endE - _ZN39_INTERNAL_3275a037_4_k_cu_b1eaba96_27874cute7productE)
_ZN39_INTERNAL_3275a037_4_k_cu_b1eaba96_27874cute7productE:
	.zero		1
	.type		_ZN39_INTERNAL_3275a037_4_k_cu_b1eaba96_27874cuda3std3__45__cpo3endE,@object
	.size		_ZN39_INTERNAL_3275a037_4_k_cu_b1eaba96_27874cuda3std3__45__cpo3endE,(_ZN39_INTERNAL_3275a037_4_k_cu_b1eaba96_27874cuda3std3__419piecewise_constructE - _ZN39_INTERNAL_3275a037_4_k_cu_b1eaba96_27874cuda3std3__45__cpo3endE)
_ZN39_INTERNAL_3275a037_4_k_cu_b1eaba96_27874cuda3std3__45__cpo3endE:
	.zero		1
	.type		_ZN39_INTERNAL_3275a037_4_k_cu_b1eaba96_27874cuda3std3__419piecewise_constructE,@object
	.size		_ZN39_INTERNAL_3275a037_4_k_cu_b1eaba96_27874cuda3std3__419piecewise_constructE,(_ZN39_INTERNAL_3275a037_4_k_cu_b1eaba96_27874cuda3std3__45__cpo4cendE - _ZN39_INTERNAL_3275a037_4_k_cu_b1eaba96_27874cuda3std3__419piecewise_constructE)
_ZN39_INTERNAL_3275a037_4_k_cu_b1eaba96_27874cuda3std3__419piecewise_constructE:
	.zero		1
	.type		_ZN39_INTERNAL_3275a037_4_k_cu_b1eaba96_27874cuda3std3__45__cpo4cendE,@object
	.size		_ZN39_INTERNAL_3275a037_4_k_cu_b1eaba96_27874cuda3std3__45__cpo4cendE,(_ZN39_INTERNAL_3275a037_4_k_cu_b1eaba96_27874cuda3std6ranges3__45__cpo4swapE - _ZN39_INTERNAL_3275a037_4_k_cu_b1eaba96_27874cuda3std3__45__cpo4cendE)
_ZN39_INTERNAL_3275a037_4_k_cu_b1eaba96_27874cuda3std3__45__cpo4cendE:
	.zero		1
	.type		_ZN39_INTERNAL_3275a037_4_k_cu_b1eaba96_27874cuda3std6ranges3__45__cpo4swapE,@object
	.size		_ZN39_INTERNAL_3275a037_4_k_cu_b1eaba96_27874cuda3std6ranges3__45__cpo4swapE,(.L_9 - _ZN39_INTERNAL_3275a037_4_k_cu_b1eaba96_27874cuda3std6ranges3__45__cpo4swapE)
_ZN39_INTERNAL_3275a037_4_k_cu_b1eaba96_27874cuda3std6ranges3__45__cpo4swapE:
	.zero		1
.L_9:


//--------------------- .nv.constant0._ZN7cutlass13device_kernelINS_4gemm6kernel13GemmUniversalIN4cute5tupleIJiiiiEEENS1_10collective13CollectiveMmaINS1_34MainloopSm90TmaGmmaWarpSpecializedILi6ENS5_IJNS4_1CILi2EEENSA_ILi1EEESC_EEENS1_35KernelTmaWarpSpecializedCooperativeEEENS5_IJNSA_ILi128EEESG_NSA_ILi64EEEEEENS_10bfloat16_tENS5_IJlSC_lEEESJ_SK_NS4_8TiledMMAINS4_8MMA_AtomIJNS4_4SM904GMMA28MMA_64x128x16_F32BF16BF16_SSILNSO_5MajorE0ELSQ_0ELNSO_7ScaleInE1ELSR_1EEEEEENS4_6LayoutISD_NS5_IJSC_NSA_ILi0EEESV_EEEEENS5_IJNS4_10UnderscoreESY_SY_EEEEENS4_13SM90_TMA_LOADENS4_14ComposedLayoutINS4_7SwizzleILi3ELi4ELi3EEENS4_18smem_ptr_flag_bitsILi16EEENSU_INS5_IJNSA_ILi8EEESH_EEENS5_IJSH_SC_EEEEEEEvNS4_8identityENS4_23SM90_TMA_LOAD_MULTICASTES1B_vS1C_EENS_8epilogue10collective18CollectiveEpilogueINS1F_22Sm90TmaWarpSpecializedILi4ELi2ELi16ELb1ELb0EEEJSI_NS5_IJSG_NSA_ILi32EEEEEESJ_SK_SJ_SK_NS1F_6fusion15FusionCallbacksIS1J_NS1M_13LinCombEltActINS1F_6thread4ReLuESJ_fSJ_fLNS_15FloatRoundStyleE2EEESI_S1L_JEEES11_NS12_INS13_ILi2ELi4ELi3EEES16_NSU_INS5_IJS17_S1K_EEENS5_IJS1K_SC_EEEEEEENS4_17SM75_U32x4_LDSM_NENS4_14SM90_TMA_STOREES1Y_NS4_17SM90_U32x4_STSM_NENS4_9Copy_AtomIJS21_NS_6half_tEEEEvEEEvvEEEEvNT_6ParamsE --------------------------
	.section	.nv.constant0._ZN7cutlass13device_kernelINS_4gemm6kernel13GemmUniversalIN4cute5tupleIJiiiiEEENS1_10collective13CollectiveMmaINS1_34MainloopSm90TmaGmmaWarpSpecializedILi6ENS5_IJNS4_1CILi2EEENSA_ILi1EEESC_EEENS1_35KernelTmaWarpSpecializedCooperativeEEENS5_IJNSA_ILi128EEESG_NSA_ILi64EEEEEENS_10bfloat16_tENS5_IJlSC_lEEESJ_SK_NS4_8TiledMMAINS4_8MMA_AtomIJNS4_4SM904GMMA28MMA_64x128x16_F32BF16BF16_SSILNSO_5MajorE0ELSQ_0ELNSO_7ScaleInE1ELSR_1EEEEEENS4_6LayoutISD_NS5_IJSC_NSA_ILi0EEESV_EEEEENS5_IJNS4_10UnderscoreESY_SY_EEEEENS4_13SM90_TMA_LOADENS4_14ComposedLayoutINS4_7SwizzleILi3ELi4ELi3EEENS4_18smem_ptr_flag_bitsILi16EEENSU_INS5_IJNSA_ILi8EEESH_EEENS5_IJSH_SC_EEEEEEEvNS4_8identityENS4_23SM90_TMA_LOAD_MULTICASTES1B_vS1C_EENS_8epilogue10collective18CollectiveEpilogueINS1F_22Sm90TmaWarpSpecializedILi4ELi2ELi16ELb1ELb0EEEJSI_NS5_IJSG_NSA_ILi32EEEEEESJ_SK_SJ_SK_NS1F_6fusion15FusionCallbacksIS1J_NS1M_13LinCombEltActINS1F_6thread4ReLuESJ_fSJ_fLNS_15FloatRoundStyleE2EEESI_S1L_JEEES11_NS12_INS13_ILi2ELi4ELi3EEES16_NSU_INS5_IJS17_S1K_EEENS5_IJS1K_SC_EEEEEEENS4_17SM75_U32x4_LDSM_NENS4_14SM90_TMA_STOREES1Y_NS4_17SM90_U32x4_STSM_NENS4_9Copy_AtomIJS21_NS_6half_tEEEEvEEEvvEEEEvNT_6ParamsE,"a",@progbits
	.sectionflags	@""
	.align	4
.nv.constant0._ZN7cutlass13device_kernelINS_4gemm6kernel13GemmUniversalIN4cute5tupleIJiiiiEEENS1_10collective13CollectiveMmaINS1_34MainloopSm90TmaGmmaWarpSpecializedILi6ENS5_IJNS4_1CILi2EEENSA_ILi1EEESC_EEENS1_35KernelTmaWarpSpecializedCooperativeEEENS5_IJNSA_ILi128EEESG_NSA_ILi64EEEEEENS_10bfloat16_tENS5_IJlSC_lEEESJ_SK_NS4_8TiledMMAINS4_8MMA_AtomIJNS4_4SM904GMMA28MMA_64x128x16_F32BF16BF16_SSILNSO_5MajorE0ELSQ_0ELNSO_7ScaleInE1ELSR_1EEEEEENS4_6LayoutISD_NS5_IJSC_NSA_ILi0EEESV_EEEEENS5_IJNS4_10UnderscoreESY_SY_EEEEENS4_13SM90_TMA_LOADENS4_14ComposedLayoutINS4_7SwizzleILi3ELi4ELi3EEENS4_18smem_ptr_flag_bitsILi16EEENSU_INS5_IJNSA_ILi8EEESH_EEENS5_IJSH_SC_EEEEEEEvNS4_8identityENS4_23SM90_TMA_LOAD_MULTICASTES1B_vS1C_EENS_8epilogue10collective18CollectiveEpilogueINS1F_22Sm90TmaWarpSpecializedILi4ELi2ELi16ELb1ELb0EEEJSI_NS5_IJSG_NSA_ILi32EEEEEESJ_SK_SJ_SK_NS1F_6fusion15FusionCallbacksIS1J_NS1M_13LinCombEltActINS1F_6thread4ReLuESJ_fSJ_fLNS_15FloatRoundStyleE2EEESI_S1L_JEEES11_NS12_INS13_ILi2ELi4ELi3EEES16_NSU_INS5_IJS17_S1K_EEENS5_IJS1K_SC_EEEEEEENS4_17SM75_U32x4_LDSM_NENS4_14SM90_TMA_STOREES1Y_NS4_17SM90_U32x4_STSM_NENS4_9Copy_AtomIJS21_NS_6half_tEEEEvEEEvvEEEEvNT_6ParamsE:
	.zero		2432


//--------------------- SYMBOLS --------------------------

	.type		.nv.reservedSmem.offset0,@object
	.size		.nv.reservedSmem.offset0,0x4
	.type		__assertfail,@function
